//
// Generated by NVIDIA NVVM Compiler
//
// Compiler Build ID: CL-36424714
// Cuda compilation tools, release 13.0, V13.0.88
// Based on NVVM 20.0.0
//

.version 9.0
.target sm_100
.address_size 64


.entry _ZN36_GLOBAL__N__ef5d31f1_4_k_cu_b40c0d9318dropout_fwd_kernelILi256EEEvPKfPfPiiiffm(
	.param .u64 .ptr .align 1 _ZN36_GLOBAL__N__ef5d31f1_4_k_cu_b40c0d9318dropout_fwd_kernelILi256EEEvPKfPfPiiiffm_param_0,
	.param .u64 .ptr .align 1 _ZN36_GLOBAL__N__ef5d31f1_4_k_cu_b40c0d9318dropout_fwd_kernelILi256EEEvPKfPfPiiiffm_param_1,
	.param .u64 .ptr .align 1 _ZN36_GLOBAL__N__ef5d31f1_4_k_cu_b40c0d9318dropout_fwd_kernelILi256EEEvPKfPfPiiiffm_param_2,
	.param .u32 _ZN36_GLOBAL__N__ef5d31f1_4_k_cu_b40c0d9318dropout_fwd_kernelILi256EEEvPKfPfPiiiffm_param_3,
	.param .u32 _ZN36_GLOBAL__N__ef5d31f1_4_k_cu_b40c0d9318dropout_fwd_kernelILi256EEEvPKfPfPiiiffm_param_4,
	.param .f32 _ZN36_GLOBAL__N__ef5d31f1_4_k_cu_b40c0d9318dropout_fwd_kernelILi256EEEvPKfPfPiiiffm_param_5,
	.param .f32 _ZN36_GLOBAL__N__ef5d31f1_4_k_cu_b40c0d9318dropout_fwd_kernelILi256EEEvPKfPfPiiiffm_param_6,
	.param .u64 _ZN36_GLOBAL__N__ef5d31f1_4_k_cu_b40c0d9318dropout_fwd_kernelILi256EEEvPKfPfPiiiffm_param_7
)
{
	.reg .pred 	%p<26>;
	.reg .b32 	%r<97>;
	.reg .b32 	%f<83>;
	.reg .b64 	%rd<128>;

	ld.param.u64 	%rd8, [_ZN36_GLOBAL__N__ef5d31f1_4_k_cu_b40c0d9318dropout_fwd_kernelILi256EEEvPKfPfPiiiffm_param_0];
	ld.param.u64 	%rd11, [_ZN36_GLOBAL__N__ef5d31f1_4_k_cu_b40c0d9318dropout_fwd_kernelILi256EEEvPKfPfPiiiffm_param_1];
	ld.param.u64 	%rd9, [_ZN36_GLOBAL__N__ef5d31f1_4_k_cu_b40c0d9318dropout_fwd_kernelILi256EEEvPKfPfPiiiffm_param_2];
	ld.param.u32 	%r51, [_ZN36_GLOBAL__N__ef5d31f1_4_k_cu_b40c0d9318dropout_fwd_kernelILi256EEEvPKfPfPiiiffm_param_3];
	ld.param.u32 	%r50, [_ZN36_GLOBAL__N__ef5d31f1_4_k_cu_b40c0d9318dropout_fwd_kernelILi256EEEvPKfPfPiiiffm_param_4];
	ld.param.f32 	%f1, [_ZN36_GLOBAL__N__ef5d31f1_4_k_cu_b40c0d9318dropout_fwd_kernelILi256EEEvPKfPfPiiiffm_param_5];
	ld.param.f32 	%f2, [_ZN36_GLOBAL__N__ef5d31f1_4_k_cu_b40c0d9318dropout_fwd_kernelILi256EEEvPKfPfPiiiffm_param_6];
	ld.param.u64 	%rd10, [_ZN36_GLOBAL__N__ef5d31f1_4_k_cu_b40c0d9318dropout_fwd_kernelILi256EEEvPKfPfPiiiffm_param_7];
	cvta.to.global.u64 	%rd1, %rd9;
	cvta.to.global.u64 	%rd2, %rd11;
	cvta.to.global.u64 	%rd3, %rd8;
	mov.u32 	%r1, %ctaid.x;
	setp.ge.s32 	%p1, %r1, %r51;
	@%p1 bra 	$L__BB0_15;
	mul.lo.s32 	%r2, %r50, %r1;
	mov.u32 	%r83, %tid.x;
	setp.ge.s32 	%p2, %r83, %r50;
	@%p2 bra 	$L__BB0_15;
	setp.ne.s64 	%p3, %rd9, 0;
	@%p3 bra 	$L__BB0_9;
	not.b32 	%r69, %r83;
	add.s32 	%r4, %r50, %r69;
	and.b32  	%r70, %r4, 768;
	setp.eq.s32 	%p15, %r70, 768;
	@%p15 bra 	$L__BB0_6;
	shr.u32 	%r71, %r4, 8;
	add.s32 	%r72, %r71, 1;
	and.b32  	%r73, %r72, 3;
	add.s32 	%r82, %r83, %r2;
	neg.s32 	%r81, %r73;
	shl.b32 	%r74, %r72, 8;
	and.b32  	%r75, %r74, 768;
	add.s32 	%r83, %r83, %r75;
$L__BB0_5:
	.pragma "nounroll";
	setp.neu.f32 	%p16, %f2, 0f00000000;
	cvt.s64.s32 	%rd71, %r82;
	mul.wide.s32 	%rd72, %r82, 4;
	add.s64 	%rd73, %rd2, %rd72;
	add.s64 	%rd74, %rd3, %rd72;
	xor.b64  	%rd75, %rd10, %rd71;
	add.s64 	%rd76, %rd75, -7046029254386353131;
	shr.u64 	%rd77, %rd76, 30;
	xor.b64  	%rd78, %rd77, %rd76;
	mul.lo.s64 	%rd79, %rd78, -4658895280553007687;
	shr.u64 	%rd80, %rd79, 27;
	xor.b64  	%rd81, %rd80, %rd79;
	mul.lo.s64 	%rd82, %rd81, -7723592293110705685;
	shr.u64 	%rd83, %rd82, 40;
	cvt.u32.u64 	%r76, %rd83;
	cvt.rn.f32.u32 	%f43, %r76;
	add.f32 	%f44, %f43, 0f3F000000;
	mul.f32 	%f45, %f44, 0f33800000;
	setp.ge.f32 	%p17, %f45, %f1;
	selp.f32 	%f46, 0f3F800000, 0f00000000, %p17;
	ld.global.nc.f32 	%f47, [%rd74];
	mul.f32 	%f48, %f47, %f46;
	mul.f32 	%f49, %f2, %f48;
	selp.f32 	%f50, %f49, %f48, %p16;
	st.global.f32 	[%rd73], %f50;
	add.s32 	%r82, %r82, 256;
	add.s32 	%r81, %r81, 1;
	setp.ne.s32 	%p18, %r81, 0;
	@%p18 bra 	$L__BB0_5;
$L__BB0_6:
	setp.lt.u32 	%p19, %r4, 768;
	@%p19 bra 	$L__BB0_15;
	add.s32 	%r84, %r83, %r2;
	add.s32 	%r87, %r84, 256;
	add.s32 	%r86, %r84, 512;
	add.s32 	%r85, %r84, 768;
	add.s64 	%rd4, %rd3, 2048;
	add.s64 	%rd5, %rd2, 2048;
$L__BB0_8:
	setp.neu.f32 	%p20, %f2, 0f00000000;
	cvt.s64.s32 	%rd84, %r87;
	cvt.s64.s32 	%rd85, %r86;
	cvt.s64.s32 	%rd86, %r85;
	cvt.s64.s32 	%rd87, %r84;
	mul.wide.s32 	%rd88, %r84, 4;
	add.s64 	%rd89, %rd4, %rd88;
	add.s64 	%rd90, %rd5, %rd88;
	xor.b64  	%rd91, %rd10, %rd87;
	add.s64 	%rd92, %rd91, -7046029254386353131;
	shr.u64 	%rd93, %rd92, 30;
	xor.b64  	%rd94, %rd93, %rd92;
	mul.lo.s64 	%rd95, %rd94, -4658895280553007687;
	shr.u64 	%rd96, %rd95, 27;
	xor.b64  	%rd97, %rd96, %rd95;
	mul.lo.s64 	%rd98, %rd97, -7723592293110705685;
	shr.u64 	%rd99, %rd98, 40;
	cvt.u32.u64 	%r77, %rd99;
	cvt.rn.f32.u32 	%f51, %r77;
	add.f32 	%f52, %f51, 0f3F000000;
	mul.f32 	%f53, %f52, 0f33800000;
	setp.ge.f32 	%p21, %f53, %f1;
	selp.f32 	%f54, 0f3F800000, 0f00000000, %p21;
	ld.global.nc.f32 	%f55, [%rd89+-2048];
	mul.f32 	%f56, %f55, %f54;
	mul.f32 	%f57, %f2, %f56;
	selp.f32 	%f58, %f57, %f56, %p20;
	st.global.f32 	[%rd90+-2048], %f58;
	xor.b64  	%rd100, %rd10, %rd84;
	add.s64 	%rd101, %rd100, -7046029254386353131;
	shr.u64 	%rd102, %rd101, 30;
	xor.b64  	%rd103, %rd102, %rd101;
	mul.lo.s64 	%rd104, %rd103, -4658895280553007687;
	shr.u64 	%rd105, %rd104, 27;
	xor.b64  	%rd106, %rd105, %rd104;
	mul.lo.s64 	%rd107, %rd106, -7723592293110705685;
	shr.u64 	%rd108, %rd107, 40;
	cvt.u32.u64 	%r78, %rd108;
	cvt.rn.f32.u32 	%f59, %r78;
	add.f32 	%f60, %f59, 0f3F000000;
	mul.f32 	%f61, %f60, 0f33800000;
	setp.ge.f32 	%p22, %f61, %f1;
	selp.f32 	%f62, 0f3F800000, 0f00000000, %p22;
	ld.global.nc.f32 	%f63, [%rd89+-1024];
	mul.f32 	%f64, %f63, %f62;
	mul.f32 	%f65, %f2, %f64;
	selp.f32 	%f66, %f65, %f64, %p20;
	st.global.f32 	[%rd90+-1024], %f66;
	xor.b64  	%rd109, %rd10, %rd85;
	add.s64 	%rd110, %rd109, -7046029254386353131;
	shr.u64 	%rd111, %rd110, 30;
	xor.b64  	%rd112, %rd111, %rd110;
	mul.lo.s64 	%rd113, %rd112, -4658895280553007687;
	shr.u64 	%rd114, %rd113, 27;
	xor.b64  	%rd115, %rd114, %rd113;
	mul.lo.s64 	%rd116, %rd115, -7723592293110705685;
	shr.u64 	%rd117, %rd116, 40;
	cvt.u32.u64 	%r79, %rd117;
	cvt.rn.f32.u32 	%f67, %r79;
	add.f32 	%f68, %f67, 0f3F000000;
	mul.f32 	%f69, %f68, 0f33800000;
	setp.ge.f32 	%p23, %f69, %f1;
	selp.f32 	%f70, 0f3F800000, 0f00000000, %p23;
	ld.global.nc.f32 	%f71, [%rd89];
	mul.f32 	%f72, %f71, %f70;
	mul.f32 	%f73, %f2, %f72;
	selp.f32 	%f74, %f73, %f72, %p20;
	st.global.f32 	[%rd90], %f74;
	xor.b64  	%rd118, %rd10, %rd86;
	add.s64 	%rd119, %rd118, -7046029254386353131;
	shr.u64 	%rd120, %rd119, 30;
	xor.b64  	%rd121, %rd120, %rd119;
	mul.lo.s64 	%rd122, %rd121, -4658895280553007687;
	shr.u64 	%rd123, %rd122, 27;
	xor.b64  	%rd124, %rd123, %rd122;
	mul.lo.s64 	%rd125, %rd124, -7723592293110705685;
	shr.u64 	%rd126, %rd125, 40;
	cvt.u32.u64 	%r80, %rd126;
	cvt.rn.f32.u32 	%f75, %r80;
	add.f32 	%f76, %f75, 0f3F000000;
	mul.f32 	%f77, %f76, 0f33800000;
	setp.ge.f32 	%p24, %f77, %f1;
	selp.f32 	%f78, 0f3F800000, 0f00000000, %p24;
	ld.global.nc.f32 	%f79, [%rd89+1024];
	mul.f32 	%f80, %f79, %f78;
	mul.f32 	%f81, %f2, %f80;
	selp.f32 	%f82, %f81, %f80, %p20;
	st.global.f32 	[%rd90+1024], %f82;
	add.s32 	%r83, %r83, 1024;
	add.s32 	%r87, %r87, 1024;
	add.s32 	%r86, %r86, 1024;
	add.s32 	%r85, %r85, 1024;
	add.s32 	%r84, %r84, 1024;
	setp.lt.s32 	%p25, %r83, %r50;
	@%p25 bra 	$L__BB0_8;
	bra.uni 	$L__BB0_15;
$L__BB0_9:
	not.b32 	%r52, %r83;
	add.s32 	%r27, %r50, %r52;
	and.b32  	%r53, %r27, 768;
	setp.eq.s32 	%p4, %r53, 768;
	@%p4 bra 	$L__BB0_12;
	shr.u32 	%r54, %r27, 8;
	add.s32 	%r55, %r54, 1;
	and.b32  	%r56, %r55, 3;
	add.s32 	%r90, %r83, %r2;
	neg.s32 	%r89, %r56;
	shl.b32 	%r57, %r55, 8;
	and.b32  	%r58, %r57, 768;
	add.s32 	%r83, %r83, %r58;
$L__BB0_11:
	.pragma "nounroll";
	setp.neu.f32 	%p5, %f2, 0f00000000;
	cvt.s64.s32 	%rd12, %r90;
	mul.wide.s32 	%rd13, %r90, 4;
	add.s64 	%rd14, %rd1, %rd13;
	add.s64 	%rd15, %rd2, %rd13;
	add.s64 	%rd16, %rd3, %rd13;
	xor.b64  	%rd17, %rd10, %rd12;
	add.s64 	%rd18, %rd17, -7046029254386353131;
	shr.u64 	%rd19, %rd18, 30;
	xor.b64  	%rd20, %rd19, %rd18;
	mul.lo.s64 	%rd21, %rd20, -4658895280553007687;
	shr.u64 	%rd22, %rd21, 27;
	xor.b64  	%rd23, %rd22, %rd21;
	mul.lo.s64 	%rd24, %rd23, -7723592293110705685;
	shr.u64 	%rd25, %rd24, 40;
	cvt.u32.u64 	%r59, %rd25;
	cvt.rn.f32.u32 	%f3, %r59;
	add.f32 	%f4, %f3, 0f3F000000;
	mul.f32 	%f5, %f4, 0f33800000;
	setp.ge.f32 	%p6, %f5, %f1;
	selp.f32 	%f6, 0f3F800000, 0f00000000, %p6;
	ld.global.nc.f32 	%f7, [%rd16];
	mul.f32 	%f8, %f7, %f6;
	mul.f32 	%f9, %f2, %f8;
	selp.f32 	%f10, %f9, %f8, %p5;
	st.global.f32 	[%rd15], %f10;
	selp.u32 	%r60, 1, 0, %p6;
	st.global.u32 	[%rd14], %r60;
	add.s32 	%r90, %r90, 256;
	add.s32 	%r89, %r89, 1;
	setp.ne.s32 	%p7, %r89, 0;
	@%p7 bra 	$L__BB0_11;
$L__BB0_12:
	setp.lt.u32 	%p8, %r27, 768;
	@%p8 bra 	$L__BB0_15;
	add.s32 	%r92, %r83, %r2;
	add.s32 	%r95, %r92, 256;
	add.s32 	%r94, %r92, 512;
	add.s32 	%r93, %r92, 768;
	add.s64 	%rd6, %rd2, 2048;
	add.s64 	%rd7, %rd1, 2048;
$L__BB0_14:
	ld.param.u64 	%rd127, [_ZN36_GLOBAL__N__ef5d31f1_4_k_cu_b40c0d9318dropout_fwd_kernelILi256EEEvPKfPfPiiiffm_param_0];
	setp.neu.f32 	%p9, %f2, 0f00000000;
	cvt.s64.s32 	%rd26, %r95;
	cvt.s64.s32 	%rd27, %r94;
	cvt.s64.s32 	%rd28, %r93;
	cvt.s64.s32 	%rd29, %r92;
	mul.wide.s32 	%rd30, %r92, 4;
	cvta.to.global.u64 	%rd31, %rd127;
	add.s64 	%rd32, %rd31, %rd30;
	add.s64 	%rd33, %rd6, %rd30;
	add.s64 	%rd34, %rd7, %rd30;
	xor.b64  	%rd35, %rd10, %rd29;
	add.s64 	%rd36, %rd35, -7046029254386353131;
	shr.u64 	%rd37, %rd36, 30;
	xor.b64  	%rd38, %rd37, %rd36;
	mul.lo.s64 	%rd39, %rd38, -4658895280553007687;
	shr.u64 	%rd40, %rd39, 27;
	xor.b64  	%rd41, %rd40, %rd39;
	mul.lo.s64 	%rd42, %rd41, -7723592293110705685;
	shr.u64 	%rd43, %rd42, 40;
	cvt.u32.u64 	%r61, %rd43;
	cvt.rn.f32.u32 	%f11, %r61;
	add.f32 	%f12, %f11, 0f3F000000;
	mul.f32 	%f13, %f12, 0f33800000;
	setp.ge.f32 	%p10, %f13, %f1;
	selp.f32 	%f14, 0f3F800000, 0f00000000, %p10;
	ld.global.nc.f32 	%f15, [%rd32];
	mul.f32 	%f16, %f15, %f14;
	mul.f32 	%f17, %f2, %f16;
	selp.f32 	%f18, %f17, %f16, %p9;
	st.global.f32 	[%rd33+-2048], %f18;
	selp.u32 	%r62, 1, 0, %p10;
	st.global.u32 	[%rd34+-2048], %r62;
	xor.b64  	%rd44, %rd10, %rd26;
	add.s64 	%rd45, %rd44, -7046029254386353131;
	shr.u64 	%rd46, %rd45, 30;
	xor.b64  	%rd47, %rd46, %rd45;
	mul.lo.s64 	%rd48, %rd47, -4658895280553007687;
	shr.u64 	%rd49, %rd48, 27;
	xor.b64  	%rd50, %rd49, %rd48;
	mul.lo.s64 	%rd51, %rd50, -7723592293110705685;
	shr.u64 	%rd52, %rd51, 40;
	cvt.u32.u64 	%r63, %rd52;
	cvt.rn.f32.u32 	%f19, %r63;
	add.f32 	%f20, %f19, 0f3F000000;
	mul.f32 	%f21, %f20, 0f33800000;
	setp.ge.f32 	%p11, %f21, %f1;
	selp.f32 	%f22, 0f3F800000, 0f00000000, %p11;
	ld.global.nc.f32 	%f23, [%rd32+1024];
	mul.f32 	%f24, %f23, %f22;
	mul.f32 	%f25, %f2, %f24;
	selp.f32 	%f26, %f25, %f24, %p9;
	st.global.f32 	[%rd33+-1024], %f26;
	selp.u32 	%r64, 1, 0, %p11;
	st.global.u32 	[%rd34+-1024], %r64;
	xor.b64  	%rd53, %rd10, %rd27;
	add.s64 	%rd54, %rd53, -7046029254386353131;
	shr.u64 	%rd55, %rd54, 30;
	xor.b64  	%rd56, %rd55, %rd54;
	mul.lo.s64 	%rd57, %rd56, -4658895280553007687;
	shr.u64 	%rd58, %rd57, 27;
	xor.b64  	%rd59, %rd58, %rd57;
	mul.lo.s64 	%rd60, %rd59, -7723592293110705685;
	shr.u64 	%rd61, %rd60, 40;
	cvt.u32.u64 	%r65, %rd61;
	cvt.rn.f32.u32 	%f27, %r65;
	add.f32 	%f28, %f27, 0f3F000000;
	mul.f32 	%f29, %f28, 0f33800000;
	setp.ge.f32 	%p12, %f29, %f1;
	selp.f32 	%f30, 0f3F800000, 0f00000000, %p12;
	ld.global.nc.f32 	%f31, [%rd32+2048];
	mul.f32 	%f32, %f31, %f30;
	mul.f32 	%f33, %f2, %f32;
	selp.f32 	%f34, %f33, %f32, %p9;
	st.global.f32 	[%rd33], %f34;
	selp.u32 	%r66, 1, 0, %p12;
	st.global.u32 	[%rd34], %r66;
	xor.b64  	%rd62, %rd10, %rd28;
	add.s64 	%rd63, %rd62, -7046029254386353131;
	shr.u64 	%rd64, %rd63, 30;
	xor.b64  	%rd65, %rd64, %rd63;
	mul.lo.s64 	%rd66, %rd65, -4658895280553007687;
	shr.u64 	%rd67, %rd66, 27;
	xor.b64  	%rd68, %rd67, %rd66;
	mul.lo.s64 	%rd69, %rd68, -7723592293110705685;
	shr.u64 	%rd70, %rd69, 40;
	cvt.u32.u64 	%r67, %rd70;
	cvt.rn.f32.u32 	%f35, %r67;
	add.f32 	%f36, %f35, 0f3F000000;
	mul.f32 	%f37, %f36, 0f33800000;
	setp.ge.f32 	%p13, %f37, %f1;
	selp.f32 	%f38, 0f3F800000, 0f00000000, %p13;
	ld.global.nc.f32 	%f39, [%rd32+3072];
	mul.f32 	%f40, %f39, %f38;
	mul.f32 	%f41, %f2, %f40;
	selp.f32 	%f42, %f41, %f40, %p9;
	st.global.f32 	[%rd33+1024], %f42;
	selp.u32 	%r68, 1, 0, %p13;
	st.global.u32 	[%rd34+1024], %r68;
	add.s32 	%r83, %r83, 1024;
	add.s32 	%r95, %r95, 1024;
	add.s32 	%r94, %r94, 1024;
	add.s32 	%r93, %r93, 1024;
	add.s32 	%r92, %r92, 1024;
	setp.lt.s32 	%p14, %r83, %r50;
	@%p14 bra 	$L__BB0_14;
$L__BB0_15:
	ret;

}
.entry _ZN36_GLOBAL__N__ef5d31f1_4_k_cu_b40c0d9318dropout_bwd_kernelILi256EEEvPKfPKiPfiif(
	.param .u64 .ptr .align 1 _ZN36_GLOBAL__N__ef5d31f1_4_k_cu_b40c0d9318dropout_bwd_kernelILi256EEEvPKfPKiPfiif_param_0,
	.param .u64 .ptr .align 1 _ZN36_GLOBAL__N__ef5d31f1_4_k_cu_b40c0d9318dropout_bwd_kernelILi256EEEvPKfPKiPfiif_param_1,
	.param .u64 .ptr .align 1 _ZN36_GLOBAL__N__ef5d31f1_4_k_cu_b40c0d9318dropout_bwd_kernelILi256EEEvPKfPKiPfiif_param_2,
	.param .u32 _ZN36_GLOBAL__N__ef5d31f1_4_k_cu_b40c0d9318dropout_bwd_kernelILi256EEEvPKfPKiPfiif_param_3,
	.param .u32 _ZN36_GLOBAL__N__ef5d31f1_4_k_cu_b40c0d9318dropout_bwd_kernelILi256EEEvPKfPKiPfiif_param_4,
	.param .f32 _ZN36_GLOBAL__N__ef5d31f1_4_k_cu_b40c0d9318dropout_bwd_kernelILi256EEEvPKfPKiPfiif_param_5
)
{
	.reg .pred 	%p<7>;
	.reg .b32 	%r<37>;
	.reg .b32 	%f<22>;
	.reg .b64 	%rd<18>;

	ld.param.u64 	%rd7, [_ZN36_GLOBAL__N__ef5d31f1_4_k_cu_b40c0d9318dropout_bwd_kernelILi256EEEvPKfPKiPfiif_param_0];
	ld.param.u64 	%rd8, [_ZN36_GLOBAL__N__ef5d31f1_4_k_cu_b40c0d9318dropout_bwd_kernelILi256EEEvPKfPKiPfiif_param_1];
	ld.param.u64 	%rd9, [_ZN36_GLOBAL__N__ef5d31f1_4_k_cu_b40c0d9318dropout_bwd_kernelILi256EEEvPKfPKiPfiif_param_2];
	ld.param.u32 	%r19, [_ZN36_GLOBAL__N__ef5d31f1_4_k_cu_b40c0d9318dropout_bwd_kernelILi256EEEvPKfPKiPfiif_param_3];
	ld.param.u32 	%r18, [_ZN36_GLOBAL__N__ef5d31f1_4_k_cu_b40c0d9318dropout_bwd_kernelILi256EEEvPKfPKiPfiif_param_4];
	ld.param.f32 	%f1, [_ZN36_GLOBAL__N__ef5d31f1_4_k_cu_b40c0d9318dropout_bwd_kernelILi256EEEvPKfPKiPfiif_param_5];
	cvta.to.global.u64 	%rd1, %rd9;
	cvta.to.global.u64 	%rd2, %rd7;
	cvta.to.global.u64 	%rd3, %rd8;
	mov.u32 	%r1, %ctaid.x;
	setp.ge.s32 	%p1, %r1, %r19;
	@%p1 bra 	$L__BB1_8;
	mul.lo.s32 	%r2, %r18, %r1;
	mov.u32 	%r36, %tid.x;
	setp.ge.s32 	%p2, %r36, %r18;
	@%p2 bra 	$L__BB1_8;
	not.b32 	%r20, %r36;
	add.s32 	%r4, %r18, %r20;
	and.b32  	%r21, %r4, 768;
	setp.eq.s32 	%p3, %r21, 768;
	@%p3 bra 	$L__BB1_5;
	shr.u32 	%r22, %r4, 8;
	add.s32 	%r23, %r22, 1;
	and.b32  	%r24, %r23, 3;
	add.s32 	%r33, %r36, %r2;
	neg.s32 	%r32, %r24;
	shl.b32 	%r25, %r23, 8;
	and.b32  	%r26, %r25, 768;
	add.s32 	%r36, %r36, %r26;
$L__BB1_4:
	.pragma "nounroll";
	mul.wide.s32 	%rd10, %r33, 4;
	add.s64 	%rd11, %rd1, %rd10;
	add.s64 	%rd12, %rd2, %rd10;
	add.s64 	%rd13, %rd3, %rd10;
	ld.global.nc.u32 	%r27, [%rd13];
	cvt.rn.f32.s32 	%f2, %r27;
	ld.global.nc.f32 	%f3, [%rd12];
	mul.f32 	%f4, %f3, %f2;
	mul.f32 	%f5, %f1, %f4;
	st.global.f32 	[%rd11], %f5;
	add.s32 	%r33, %r33, 256;
	add.s32 	%r32, %r32, 1;
	setp.ne.s32 	%p4, %r32, 0;
	@%p4 bra 	$L__BB1_4;
$L__BB1_5:
	setp.lt.u32 	%p5, %r4, 768;
	@%p5 bra 	$L__BB1_8;
	add.s64 	%rd4, %rd3, 2048;
	add.s32 	%r35, %r36, %r2;
	add.s64 	%rd5, %rd2, 2048;
	add.s64 	%rd6, %rd1, 2048;
$L__BB1_7:
	mul.wide.s32 	%rd14, %r35, 4;
	add.s64 	%rd15, %rd4, %rd14;
	add.s64 	%rd16, %rd5, %rd14;
	add.s64 	%rd17, %rd6, %rd14;
	ld.global.nc.u32 	%r28, [%rd15+-2048];
	cvt.rn.f32.s32 	%f6, %r28;
	ld.global.nc.f32 	%f7, [%rd16+-2048];
	mul.f32 	%f8, %f7, %f6;
	mul.f32 	%f9, %f1, %f8;
	st.global.f32 	[%rd17+-2048], %f9;
	ld.global.nc.u32 	%r29, [%rd15+-1024];
	cvt.rn.f32.s32 	%f10, %r29;
	ld.global.nc.f32 	%f11, [%rd16+-1024];
	mul.f32 	%f12, %f11, %f10;
	mul.f32 	%f13, %f1, %f12;
	st.global.f32 	[%rd17+-1024], %f13;
	ld.global.nc.u32 	%r30, [%rd15];
	cvt.rn.f32.s32 	%f14, %r30;
	ld.global.nc.f32 	%f15, [%rd16];
	mul.f32 	%f16, %f15, %f14;
	mul.f32 	%f17, %f1, %f16;
	st.global.f32 	[%rd17], %f17;
	ld.global.nc.u32 	%r31, [%rd15+1024];
	cvt.rn.f32.s32 	%f18, %r31;
	ld.global.nc.f32 	%f19, [%rd16+1024];
	mul.f32 	%f20, %f19, %f18;
	mul.f32 	%f21, %f1, %f20;
	st.global.f32 	[%rd17+1024], %f21;
	add.s32 	%r36, %r36, 1024;
	add.s32 	%r35, %r35, 1024;
	setp.lt.s32 	%p6, %r36, %r18;
	@%p6 bra 	$L__BB1_7;
$L__BB1_8:
	ret;

}


// ===== COMPILED SASS (sm_100) =====

	.target	sm_100

	.elftype	@"ET_EXEC"


//--------------------- .note.nv.tkinfo           --------------------------
	.section	.note.nv.tkinfo,"",@"SHT_NOTE"
	.sectionflags	@"SHF_NOTE_NV_TKINFO"
	.tkinfo
        /*0018*/ 	.word	0x00000002
        /*0030*/ 	.string	""
        /*0030*/ 	.string	"ptxas"
        /*0030*/ 	.string	"Cuda compilation tools, release 13.0, V13.0.88"
        /*0030*/ 	.string	"Build cuda_13.0.r13.0/compiler.36424714_0"
        /*0030*/ 	.string	"-arch sm_100 -m 64 "



//--------------------- .note.nv.cuinfo           --------------------------
	.section	.note.nv.cuinfo,"",@"SHT_NOTE"
	.sectionflags	@"SHF_NOTE_NV_CUINFO"
        /*0018*/ 	.short	0x0002
        /*001a*/ 	.short	0x0064
        /*001c*/ 	.short	0x0082
	.zero		2


//--------------------- .nv.info                  --------------------------
	.section	.nv.info,"",@"SHT_CUDA_INFO"
	.align	4


	//----- nvinfo : EIATTR_REGCOUNT
	.align		4
        /*0000*/ 	.byte	0x04, 0x2f
        /*0002*/ 	.short	(.L_1 - .L_0)
	.align		4
.L_0:
        /*0004*/ 	.word	index@(_ZN36_GLOBAL__N__ef5d31f1_4_k_cu_b40c0d9318dropout_fwd_kernelILi256EEEvPKfPfPiiiffm)
        /*0008*/ 	.word	0x0000001e


	//----- nvinfo : EIATTR_FRAME_SIZE
	.align		4
.L_1:
        /*000c*/ 	.byte	0x04, 0x11
        /*000e*/ 	.short	(.L_3 - .L_2)
	.align		4
.L_2:
        /*0010*/ 	.word	index@(_ZN36_GLOBAL__N__ef5d31f1_4_k_cu_b40c0d9318dropout_fwd_kernelILi256EEEvPKfPfPiiiffm)
        /*0014*/ 	.word	0x00000000


	//----- nvinfo : EIATTR_REGCOUNT
	.align		4
.L_3:
        /*0018*/ 	.byte	0x04, 0x2f
        /*001a*/ 	.short	(.L_5 - .L_4)
	.align		4
.L_4:
        /*001c*/ 	.word	index@(_ZN36_GLOBAL__N__ef5d31f1_4_k_cu_b40c0d9318dropout_bwd_kernelILi256EEEvPKfPKiPfiif)
        /*0020*/ 	.word	0x00000016


	//----- nvinfo : EIATTR_FRAME_SIZE
	.align		4
.L_5:
        /*0024*/ 	.byte	0x04, 0x11
        /*0026*/ 	.short	(.L_7 - .L_6)
	.align		4
.L_6:
        /*0028*/ 	.word	index@(_ZN36_GLOBAL__N__ef5d31f1_4_k_cu_b40c0d9318dropout_bwd_kernelILi256EEEvPKfPKiPfiif)
        /*002c*/ 	.word	0x00000000


	//----- nvinfo : EIATTR_MIN_STACK_SIZE
	.align		4
.L_7:
        /*0030*/ 	.byte	0x04, 0x12
        /*0032*/ 	.short	(.L_9 - .L_8)
	.align		4
.L_8:
        /*0034*/ 	.word	index@(_ZN36_GLOBAL__N__ef5d31f1_4_k_cu_b40c0d9318dropout_bwd_kernelILi256EEEvPKfPKiPfiif)
        /*0038*/ 	.word	0x00000000


	//----- nvinfo : EIATTR_MIN_STACK_SIZE
	.align		4
.L_9:
        /*003c*/ 	.byte	0x04, 0x12
        /*003e*/ 	.short	(.L_11 - .L_10)
	.align		4
.L_10:
        /*0040*/ 	.word	index@(_ZN36_GLOBAL__N__ef5d31f1_4_k_cu_b40c0d9318dropout_fwd_kernelILi256EEEvPKfPfPiiiffm)
        /*0044*/ 	.word	0x00000000
.L_11:


//--------------------- .nv.compat                --------------------------
	.section	.nv.compat,"",@"SHT_CUDA_COMPAT_INFO"
	.align	4
        /*0000*/ 	.byte	0x02, 0x09, 0x00, 0x00, 0x02, 0x02, 0x01, 0x00, 0x02, 0x05, 0x05, 0x00, 0x03, 0x07, 0x01, 0x01
        /*0010*/ 	.byte	0x02, 0x03, 0x00, 0x00, 0x02, 0x06, 0x01, 0x00, 0x04, 0x0b, 0x08, 0x00, 0x09, 0x00, 0x00, 0x00
        /*0020*/ 	.byte	0x00, 0x00, 0x00, 0x00


//--------------------- .nv.info._ZN36_GLOBAL__N__ef5d31f1_4_k_cu_b40c0d9318dropout_bwd_kernelILi256EEEvPKfPKiPfiif --------------------------
	.section	.nv.info._ZN36_GLOBAL__N__ef5d31f1_4_k_cu_b40c0d9318dropout_bwd_kernelILi256EEEvPKfPKiPfiif,"",@"SHT_CUDA_INFO"
	.sectionflags	@""
	.align	4


	//----- nvinfo : EIATTR_CUDA_API_VERSION
	.align		4
        /*0000*/ 	.byte	0x04, 0x37
        /*0002*/ 	.short	(.L_13 - .L_12)
.L_12:
        /*0004*/ 	.word	0x00000082


	//----- nvinfo : EIATTR_KPARAM_INFO
	.align		4
.L_13:
        /*0008*/ 	.byte	0x04, 0x17
        /*000a*/ 	.short	(.L_15 - .L_14)
.L_14:
        /*000c*/ 	.word	0x00000000
        /*0010*/ 	.short	0x0005
        /*0012*/ 	.short	0x0020
        /*0014*/ 	.byte	0x00, 0xf0, 0x11, 0x00


	//----- nvinfo : EIATTR_KPARAM_INFO
	.align		4
.L_15:
        /*0018*/ 	.byte	0x04, 0x17
        /*001a*/ 	.short	(.L_17 - .L_16)
.L_16:
        /*001c*/ 	.word	0x00000000
        /*0020*/ 	.short	0x0004
        /*0022*/ 	.short	0x001c
        /*0024*/ 	.byte	0x00, 0xf0, 0x11, 0x00


	//----- nvinfo : EIATTR_KPARAM_INFO
	.align		4
.L_17:
        /*0028*/ 	.byte	0x04, 0x17
        /*002a*/ 	.short	(.L_19 - .L_18)
.L_18:
        /*002c*/ 	.word	0x00000000
        /*0030*/ 	.short	0x0003
        /*0032*/ 	.short	0x0018
        /*0034*/ 	.byte	0x00, 0xf0, 0x11, 0x00


	//----- nvinfo : EIATTR_KPARAM_INFO
	.align		4
.L_19:
        /*0038*/ 	.byte	0x04, 0x17
        /*003a*/ 	.short	(.L_21 - .L_20)
.L_20:
        /*003c*/ 	.word	0x00000000
        /*0040*/ 	.short	0x0002
        /*0042*/ 	.short	0x0010
        /*0044*/ 	.byte	0x00, 0xf5, 0x21, 0x00


	//----- nvinfo : EIATTR_KPARAM_INFO
	.align		4
.L_21:
        /*0048*/ 	.byte	0x04, 0x17
        /*004a*/ 	.short	(.L_23 - .L_22)
.L_22:
        /*004c*/ 	.word	0x00000000
        /*0050*/ 	.short	0x0001
        /*0052*/ 	.short	0x0008
        /*0054*/ 	.byte	0x00, 0xf5, 0x21, 0x00


	//----- nvinfo : EIATTR_KPARAM_INFO
	.align		4
.L_23:
        /*0058*/ 	.byte	0x04, 0x17
        /*005a*/ 	.short	(.L_25 - .L_24)
.L_24:
        /*005c*/ 	.word	0x00000000
        /*0060*/ 	.short	0x0000
        /*0062*/ 	.short	0x0000
        /*0064*/ 	.byte	0x00, 0xf5, 0x21, 0x00


	//----- nvinfo : EIATTR_SPARSE_MMA_MASK
	.align		4
.L_25:
        /*0068*/ 	.byte	0x03, 0x50
        /*006a*/ 	.short	0x0000


	//----- nvinfo : EIATTR_MAXREG_COUNT
	.align		4
        /*006c*/ 	.byte	0x03, 0x1b
        /*006e*/ 	.short	0x00ff


	//----- nvinfo : EIATTR_MERCURY_ISA_VERSION
	.align		4
        /*0070*/ 	.byte	0x03, 0x5f
        /*0072*/ 	.short	0x0101


	//----- nvinfo : EIATTR_VRC_CTA_INIT_COUNT
	.align		4
        /*0074*/ 	.byte	0x02, 0x4a
	.zero		1
	.zero		1


	//----- nvinfo : EIATTR_EXIT_INSTR_OFFSETS
	.align		4
        /*0078*/ 	.byte	0x04, 0x1c
        /*007a*/ 	.short	(.L_27 - .L_26)


	//   ....[0]....
.L_26:
        /*007c*/ 	.word	0x00000040


	//   ....[1]....
        /*0080*/ 	.word	0x00000080


	//   ....[2]....
        /*0084*/ 	.word	0x000002a0


	//   ....[3]....
        /*0088*/ 	.word	0x000005a0


	//----- nvinfo : EIATTR_CRS_STACK_SIZE
	.align		4
.L_27:
        /*008c*/ 	.byte	0x04, 0x1e
        /*008e*/ 	.short	(.L_29 - .L_28)
.L_28:
        /*0090*/ 	.word	0x00000000


	//----- nvinfo : EIATTR_CBANK_PARAM_SIZE
	.align		4
.L_29:
        /*0094*/ 	.byte	0x03, 0x19
        /*0096*/ 	.short	0x0024


	//----- nvinfo : EIATTR_PARAM_CBANK
	.align		4
        /*0098*/ 	.byte	0x04, 0x0a
        /*009a*/ 	.short	(.L_31 - .L_30)
	.align		4
.L_30:
        /*009c*/ 	.word	index@(.nv.constant0._ZN36_GLOBAL__N__ef5d31f1_4_k_cu_b40c0d9318dropout_bwd_kernelILi256EEEvPKfPKiPfiif)
        /*00a0*/ 	.short	0x0380
        /*00a2*/ 	.short	0x0024


	//----- nvinfo : EIATTR_SW_WAR
	.align		4
.L_31:
        /*00a4*/ 	.byte	0x04, 0x36
        /*00a6*/ 	.short	(.L_33 - .L_32)
.L_32:
        /*00a8*/ 	.word	0x00000008
.L_33:


//--------------------- .nv.info._ZN36_GLOBAL__N__ef5d31f1_4_k_cu_b40c0d9318dropout_fwd_kernelILi256EEEvPKfPfPiiiffm --------------------------
	.section	.nv.info._ZN36_GLOBAL__N__ef5d31f1_4_k_cu_b40c0d9318dropout_fwd_kernelILi256EEEvPKfPfPiiiffm,"",@"SHT_CUDA_INFO"
	.sectionflags	@""
	.align	4


	//----- nvinfo : EIATTR_CUDA_API_VERSION
	.align		4
        /*0000*/ 	.byte	0x04, 0x37
        /*0002*/ 	.short	(.L_35 - .L_34)
.L_34:
        /*0004*/ 	.word	0x00000082


	//----- nvinfo : EIATTR_KPARAM_INFO
	.align		4
.L_35:
        /*0008*/ 	.byte	0x04, 0x17
        /*000a*/ 	.short	(.L_37 - .L_36)
.L_36:
        /*000c*/ 	.word	0x00000000
        /*0010*/ 	.short	0x0007
        /*0012*/ 	.short	0x0028
        /*0014*/ 	.byte	0x00, 0xf0, 0x21, 0x00


	//----- nvinfo : EIATTR_KPARAM_INFO
	.align		4
.L_37:
        /*0018*/ 	.byte	0x04, 0x17
        /*001a*/ 	.short	(.L_39 - .L_38)
.L_38:
        /*001c*/ 	.word	0x00000000
        /*0020*/ 	.short	0x0006
        /*0022*/ 	.short	0x0024
        /*0024*/ 	.byte	0x00, 0xf0, 0x11, 0x00


	//----- nvinfo : EIATTR_KPARAM_INFO
	.align		4
.L_39:
        /*0028*/ 	.byte	0x04, 0x17
        /*002a*/ 	.short	(.L_41 - .L_40)
.L_40:
        /*002c*/ 	.word	0x00000000
        /*0030*/ 	.short	0x0005
        /*0032*/ 	.short	0x0020
        /*0034*/ 	.byte	0x00, 0xf0, 0x11, 0x00


	//----- nvinfo : EIATTR_KPARAM_INFO
	.align		4
.L_41:
        /*0038*/ 	.byte	0x04, 0x17
        /*003a*/ 	.short	(.L_43 - .L_42)
.L_42:
        /*003c*/ 	.word	0x00000000
        /*0040*/ 	.short	0x0004
        /*0042*/ 	.short	0x001c
        /*0044*/ 	.byte	0x00, 0xf0, 0x11, 0x00


	//----- nvinfo : EIATTR_KPARAM_INFO
	.align		4
.L_43:
        /*0048*/ 	.byte	0x04, 0x17
        /*004a*/ 	.short	(.L_45 - .L_44)
.L_44:
        /*004c*/ 	.word	0x00000000
        /*0050*/ 	.short	0x0003
        /*0052*/ 	.short	0x0018
        /*0054*/ 	.byte	0x00, 0xf0, 0x11, 0x00


	//----- nvinfo : EIATTR_KPARAM_INFO
	.align		4
.L_45:
        /*0058*/ 	.byte	0x04, 0x17
        /*005a*/ 	.short	(.L_47 - .L_46)
.L_46:
        /*005c*/ 	.word	0x00000000
        /*0060*/ 	.short	0x0002
        /*0062*/ 	.short	0x0010
        /*0064*/ 	.byte	0x00, 0xf5, 0x21, 0x00


	//----- nvinfo : EIATTR_KPARAM_INFO
	.align		4
.L_47:
        /*0068*/ 	.byte	0x04, 0x17
        /*006a*/ 	.short	(.L_49 - .L_48)
.L_48:
        /*006c*/ 	.word	0x00000000
        /*0070*/ 	.short	0x0001
        /*0072*/ 	.short	0x0008
        /*0074*/ 	.byte	0x00, 0xf5, 0x21, 0x00


	//----- nvinfo : EIATTR_KPARAM_INFO
	.align		4
.L_49:
        /*0078*/ 	.byte	0x04, 0x17
        /*007a*/ 	.short	(.L_51 - .L_50)
.L_50:
        /*007c*/ 	.word	0x00000000
        /*0080*/ 	.short	0x0000
        /*0082*/ 	.short	0x0000
        /*0084*/ 	.byte	0x00, 0xf5, 0x21, 0x00


	//----- nvinfo : EIATTR_SPARSE_MMA_MASK
	.align		4
.L_51:
        /*0088*/ 	.byte	0x03, 0x50
        /*008a*/ 	.short	0x0000


	//----- nvinfo : EIATTR_MAXREG_COUNT
	.align		4
        /*008c*/ 	.byte	0x03, 0x1b
        /*008e*/ 	.short	0x00ff


	//----- nvinfo : EIATTR_MERCURY_ISA_VERSION
	.align		4
        /*0090*/ 	.byte	0x03, 0x5f
        /*0092*/ 	.short	0x0101


	//----- nvinfo : EIATTR_VRC_CTA_INIT_COUNT
	.align		4
        /*0094*/ 	.byte	0x02, 0x4a
	.zero		1
	.zero		1


	//----- nvinfo : EIATTR_EXIT_INSTR_OFFSETS
	.align		4
        /*0098*/ 	.byte	0x04, 0x1c
        /*009a*/ 	.short	(.L_53 - .L_52)


	//   ....[0]....
.L_52:
        /*009c*/ 	.word	0x00000040


	//   ....[1]....
        /*00a0*/ 	.word	0x00000080


	//   ....[2]....
        /*00a4*/ 	.word	0x00000470


	//   ....[3]....
        /*00a8*/ 	.word	0x00000d80


	//   ....[4]....
        /*00ac*/ 	.word	0x00001170


	//   ....[5]....
        /*00b0*/ 	.word	0x00001b60


	//----- nvinfo : EIATTR_CRS_STACK_SIZE
	.align		4
.L_53:
        /*00b4*/ 	.byte	0x04, 0x1e
        /*00b6*/ 	.short	(.L_55 - .L_54)
.L_54:
        /*00b8*/ 	.word	0x00000000


	//----- nvinfo : EIATTR_CBANK_PARAM_SIZE
	.align		4
.L_55:
        /*00bc*/ 	.byte	0x03, 0x19
        /*00be*/ 	.short	0x0030


	//----- nvinfo : EIATTR_PARAM_CBANK
	.align		4
        /*00c0*/ 	.byte	0x04, 0x0a
        /*00c2*/ 	.short	(.L_57 - .L_56)
	.align		4
.L_56:
        /*00c4*/ 	.word	index@(.nv.constant0._ZN36_GLOBAL__N__ef5d31f1_4_k_cu_b40c0d9318dropout_fwd_kernelILi256EEEvPKfPfPiiiffm)
        /*00c8*/ 	.short	0x0380
        /*00ca*/ 	.short	0x0030


	//----- nvinfo : EIATTR_SW_WAR
	.align		4
.L_57:
        /*00cc*/ 	.byte	0x04, 0x36
        /*00ce*/ 	.short	(.L_59 - .L_58)
.L_58:
        /*00d0*/ 	.word	0x00000008
.L_59:


//--------------------- .nv.callgraph             --------------------------
	.section	.nv.callgraph,"",@"SHT_CUDA_CALLGRAPH"
	.align	4
	.sectionentsize	8
	.align		4
        /*0000*/ 	.word	0x00000000
	.align		4
        /*0004*/ 	.word	0xffffffff
	.align		4
        /*0008*/ 	.word	0x00000000
	.align		4
        /*000c*/ 	.word	0xfffffffe
	.align		4
        /*0010*/ 	.word	0x00000000
	.align		4
        /*0014*/ 	.word	0xfffffffd
	.align		4
        /*0018*/ 	.word	0x00000000
	.align		4
        /*001c*/ 	.word	0xfffffffc


//--------------------- .text._ZN36_GLOBAL__N__ef5d31f1_4_k_cu_b40c0d9318dropout_bwd_kernelILi256EEEvPKfPKiPfiif --------------------------
	.section	.text._ZN36_GLOBAL__N__ef5d31f1_4_k_cu_b40c0d9318dropout_bwd_kernelILi256EEEvPKfPKiPfiif,"ax",@progbits
	.align	128
.text._ZN36_GLOBAL__N__ef5d31f1_4_k_cu_b40c0d9318dropout_bwd_kernelILi256EEEvPKfPKiPfiif:
        .type           _ZN36_GLOBAL__N__ef5d31f1_4_k_cu_b40c0d9318dropout_bwd_kernelILi256EEEvPKfPKiPfiif,@function
        .size           _ZN36_GLOBAL__N__ef5d31f1_4_k_cu_b40c0d9318dropout_bwd_kernelILi256EEEvPKfPKiPfiif,(.L_x_15 - _ZN36_GLOBAL__N__ef5d31f1_4_k_cu_b40c0d9318dropout_bwd_kernelILi256EEEvPKfPKiPfiif)
        .other          _ZN36_GLOBAL__N__ef5d31f1_4_k_cu_b40c0d9318dropout_bwd_kernelILi256EEEvPKfPKiPfiif,@"STO_CUDA_ENTRY STV_DEFAULT"
_ZN36_GLOBAL__N__ef5d31f1_4_k_cu_b40c0d9318dropout_bwd_kernelILi256EEEvPKfPKiPfiif:
[----:B------:R-:W-:Y:S08]  /*0000*/  LDC R1, c[0x0][0x37c] ;  /* 0x0000df00ff017b82 */ /* 0x000ff00000000800 */
[----:B------:R-:W0:Y:S08]  /*0010*/  S2UR UR14, SR_CTAID.X ;  /* 0x00000000000e79c3 */ /* 0x000e300000002500 */
[----:B------:R-:W0:Y:S02]  /*0020*/  LDC R0, c[0x0][0x398] ;  /* 0x0000e600ff007b82 */ /* 0x000e240000000800 */
[----:B0-----:R-:W-:-:S13]  /*0030*/  ISETP.LE.AND P0, PT, R0, UR14, PT ;  /* 0x0000000e00007c0c */ /* 0x001fda000bf03270 */
[----:B------:R-:W-:Y:S05]  /*0040*/  @P0 EXIT ;  /* 0x000000000000094d */ /* 0x000fea0003800000 */
[----:B------:R-:W0:Y:S01]  /*0050*/  S2R R0, SR_TID.X ;  /* 0x0000000000007919 */ /* 0x000e220000002100 */
[----:B------:R-:W0:Y:S02]  /*0060*/  LDC R3, c[0x0][0x39c] ;  /* 0x0000e700ff037b82 */ /* 0x000e240000000800 */
[----:B0-----:R-:W-:-:S13]  /*0070*/  ISETP.GE.AND P0, PT, R0, R3, PT ;  /* 0x000000030000720c */ /* 0x001fda0003f06270 */
[----:B------:R-:W-:Y:S05]  /*0080*/  @P0 EXIT ;  /* 0x000000000000094d */ /* 0x000fea0003800000 */
[----:B------:R-:W-:Y:S01]  /*0090*/  LOP3.LUT R2, RZ, R0, RZ, 0x33, !PT ;  /* 0x00000000ff027212 */ /* 0x000fe200078e33ff */
[----:B------:R-:W0:Y:S01]  /*00a0*/  LDCU.64 UR12, c[0x0][0x358] ;  /* 0x00006b00ff0c77ac */ /* 0x000e220008000a00 */
[----:B------:R-:W-:Y:S02]  /*00b0*/  BSSY.RECONVERGENT B0, `(.L_x_0) ;  /* 0x000001e000007945 */ /* 0x000fe40003800200 */
[----:B------:R-:W-:Y:S01]  /*00c0*/  IADD3 R2, PT, PT, R2, R3, RZ ;  /* 0x0000000302027210 */ /* 0x000fe20007ffe0ff */
[----:B------:R-:W1:Y:S03]  /*00d0*/  LDCU UR4, c[0x0][0x3a0] ;  /* 0x00007400ff0477ac */ /* 0x000e660008000800 */
[C---:B------:R-:W-:Y:S02]  /*00e0*/  LOP3.LUT R4, R2.reuse, 0x300, RZ, 0xc0, !PT ;  /* 0x0000030002047812 */ /* 0x040fe400078ec0ff */
[----:B------:R-:W-:-:S02]  /*00f0*/  ISETP.GE.U32.AND P0, PT, R2, 0x300, PT ;  /* 0x000003000200780c */ /* 0x000fc40003f06070 */
[----:B------:R-:W-:-:S13]  /*0100*/  ISETP.NE.AND P1, PT, R4, 0x300, PT ;  /* 0x000003000400780c */ /* 0x000fda0003f25270 */
[----:B01----:R-:W-:Y:S05]  /*0110*/  @!P1 BRA `(.L_x_1) ;  /* 0x00000000005c9947 */ /* 0x003fea0003800000 */
[----:B------:R-:W0:Y:S01]  /*0120*/  LDC.64 R4, c[0x0][0x390] ;  /* 0x0000e400ff047b82 */ /* 0x000e220000000a00 */
[----:B------:R-:W-:Y:S01]  /*0130*/  LEA.HI R2, R2, 0x1, RZ, 0x18 ;  /* 0x0000000102027811 */ /* 0x000fe200078fc0ff */
[----:B------:R-:W-:-:S04]  /*0140*/  IMAD R17, R3, UR14, R0 ;  /* 0x0000000e03117c24 */ /* 0x000fc8000f8e0200 */
[C---:B------:R-:W-:Y:S01]  /*0150*/  IMAD.SHL.U32 R10, R2.reuse, 0x100, RZ ;  /* 0x00000100020a7824 */ /* 0x040fe200078e00ff */
[----:B------:R-:W-:Y:S01]  /*0160*/  LOP3.LUT R2, R2, 0x3, RZ, 0xc0, !PT ;  /* 0x0000000302027812 */ /* 0x000fe200078ec0ff */
[----:B------:R-:W1:Y:S03]  /*0170*/  LDC.64 R6, c[0x0][0x380] ;  /* 0x0000e000ff067b82 */ /* 0x000e660000000a00 */
[----:B------:R-:W-:Y:S01]  /*0180*/  LOP3.LUT R11, R10, 0x300, RZ, 0xc0, !PT ;  /* 0x000003000a0b7812 */ /* 0x000fe200078ec0ff */
[----:B------:R-:W-:-:S03]  /*0190*/  IMAD.MOV R2, RZ, RZ, -R2 ;  /* 0x000000ffff027224 */ /* 0x000fc600078e0a02 */
[----:B------:R-:W-:Y:S01]  /*01a0*/  IADD3 R0, PT, PT, R0, R11, RZ ;  /* 0x0000000b00007210 */ /* 0x000fe20007ffe0ff */
[----:B------:R-:W2:Y:S06]  /*01b0*/  LDC.64 R8, c[0x0][0x388] ;  /* 0x0000e200ff087b82 */ /* 0x000eac0000000a00 */
.L_x_2:
[----:B--2---:R-:W-:-:S04]  /*01c0*/  IMAD.WIDE R14, R17, 0x4, R8 ;  /* 0x00000004110e7825 */ /* 0x004fc800078e0208 */
[----:B-1----:R-:W-:Y:S02]  /*01d0*/  IMAD.WIDE R12, R17, 0x4, R6 ;  /* 0x00000004110c7825 */ /* 0x002fe400078e0206 */
[----:B------:R-:W2:Y:S04]  /*01e0*/  LDG.E.CONSTANT R14, desc[UR12][R14.64] ;  /* 0x0000000c0e0e7981 */ /* 0x000ea8000c1e9900 */
[----:B---3--:R-:W3:Y:S01]  /*01f0*/  LDG.E.CONSTANT R13, desc[UR12][R12.64] ;  /* 0x0000000c0c0d7981 */ /* 0x008ee2000c1e9900 */
[----:B------:R-:W-:-:S04]  /*0200*/  IADD3 R2, PT, PT, R2, 0x1, RZ ;  /* 0x0000000102027810 */ /* 0x000fc80007ffe0ff */
[----:B------:R-:W-:Y:S02]  /*0210*/  ISETP.NE.AND P1, PT, R2, RZ, PT ;  /* 0x000000ff0200720c */ /* 0x000fe40003f25270 */
[----:B--2---:R-:W-:-:S05]  /*0220*/  I2FP.F32.S32 R10, R14 ;  /* 0x0000000e000a7245 */ /* 0x004fca0000201400 */
[----:B---3--:R-:W-:Y:S01]  /*0230*/  FMUL R16, R10, R13 ;  /* 0x0000000d0a107220 */ /* 0x008fe20000400000 */
[----:B0-----:R-:W-:-:S04]  /*0240*/  IMAD.WIDE R10, R17, 0x4, R4 ;  /* 0x00000004110a7825 */ /* 0x001fc800078e0204 */
[----:B------:R-:W-:Y:S01]  /*0250*/  FMUL R19, R16, UR4 ;  /* 0x0000000410137c20 */ /* 0x000fe20008400000 */
[----:B------:R-:W-:-:S04]  /*0260*/  VIADD R17, R17, 0x100 ;  /* 0x0000010011117836 */ /* 0x000fc80000000000 */
[----:B------:R3:W-:Y:S01]  /*0270*/  STG.E desc[UR12][R10.64], R19 ;  /* 0x000000130a007986 */ /* 0x0007e2000c10190c */
[----:B------:R-:W-:Y:S05]  /*0280*/  @P1 BRA `(.L_x_2) ;  /* 0xfffffffc00cc1947 */ /* 0x000fea000383ffff */
.L_x_1:
[----:B------:R-:W-:Y:S05]  /*0290*/  BSYNC.RECONVERGENT B0 ;  /* 0x0000000000007941 */ /* 0x000fea0003800200 */
.L_x_0:
[----:B------:R-:W-:Y:S05]  /*02a0*/  @!P0 EXIT ;  /* 0x000000000000894d */ /* 0x000fea0003800000 */
[----:B------:R-:W0:Y:S01]  /*02b0*/  LDCU.128 UR4, c[0x0][0x380] ;  /* 0x00007000ff0477ac */ /* 0x000e220008000c00 */
[----:B------:R-:W-:Y:S01]  /*02c0*/  IMAD R7, R3, UR14, R0 ;  /* 0x0000000e03077c24 */ /* 0x000fe2000f8e0200 */
[----:B------:R-:W1:Y:S01]  /*02d0*/  LDCU.64 UR10, c[0x0][0x390] ;  /* 0x00007200ff0a77ac */ /* 0x000e620008000a00 */
[----:B------:R-:W2:Y:S01]  /*02e0*/  LDCU UR15, c[0x0][0x3a0] ;  /* 0x00007400ff0f77ac */ /* 0x000ea20008000800 */
[----:B0-----:R-:W-:Y:S02]  /*02f0*/  UIADD3 UR8, UP0, UPT, UR6, 0x800, URZ ;  /* 0x0000080006087890 */ /* 0x001fe4000ff1e0ff */
[----:B------:R-:W-:Y:S02]  /*0300*/  UIADD3 UR6, UP1, UPT, UR4, 0x800, URZ ;  /* 0x0000080004067890 */ /* 0x000fe4000ff3e0ff */
[----:B-1----:R-:W-:Y:S02]  /*0310*/  UIADD3 UR4, UP2, UPT, UR10, 0x800, URZ ;  /* 0x000008000a047890 */ /* 0x002fe4000ff5e0ff */
[----:B------:R-:W-:-:S02]  /*0320*/  UIADD3.X UR9, UPT, UPT, URZ, UR7, URZ, UP0, !UPT ;  /* 0x00000007ff097290 */ /* 0x000fc400087fe4ff */
[----:B------:R-:W-:Y:S02]  /*0330*/  UIADD3.X UR7, UPT, UPT, URZ, UR5, URZ, UP1, !UPT ;  /* 0x00000005ff077290 */ /* 0x000fe40008ffe4ff */
[----:B--2---:R-:W-:-:S12]  /*0340*/  UIADD3.X UR5, UPT, UPT, URZ, UR11, URZ, UP2, !UPT ;  /* 0x0000000bff057290 */ /* 0x004fd800097fe4ff */
.L_x_3:
[----:B------:R-:W-:Y:S01]  /*0350*/  MOV R8, UR8 ;  /* 0x0000000800087c02 */ /* 0x000fe20008000f00 */
[----:B0-----:R-:W-:Y:S01]  /*0360*/  IMAD.U32 R9, RZ, RZ, UR9 ;  /* 0x00000009ff097e24 */ /* 0x001fe2000f8e00ff */
[----:B---3--:R-:W-:Y:S01]  /*0370*/  MOV R10, UR6 ;  /* 0x00000006000a7c02 */ /* 0x008fe20008000f00 */
[----:B------:R-:W-:Y:S02]  /*0380*/  IMAD.U32 R11, RZ, RZ, UR7 ;  /* 0x00000007ff0b7e24 */ /* 0x000fe4000f8e00ff */
[----:B------:R-:W-:-:S04]  /*0390*/  IMAD.WIDE R8, R7, 0x4, R8 ;  /* 0x0000000407087825 */ /* 0x000fc800078e0208 */
[----:B------:R-:W-:Y:S01]  /*03a0*/  IMAD.WIDE R10, R7, 0x4, R10 ;  /* 0x00000004070a7825 */ /* 0x000fe200078e020a */
[----:B------:R-:W2:Y:S04]  /*03b0*/  LDG.E.CONSTANT R2, desc[UR12][R8.64+-0x800] ;  /* 0xfff8000c08027981 */ /* 0x000ea8000c1e9900 */
[----:B------:R-:W3:Y:S04]  /*03c0*/  LDG.E.CONSTANT R5, desc[UR12][R8.64+-0x400] ;  /* 0xfffc000c08057981 */ /* 0x000ee8000c1e9900 */
[----:B------:R-:W4:Y:S04]  /*03d0*/  LDG.E.CONSTANT R12, desc[UR12][R8.64] ;  /* 0x0000000c080c7981 */ /* 0x000f28000c1e9900 */
[----:B------:R-:W5:Y:S04]  /*03e0*/  LDG.E.CONSTANT R14, desc[UR12][R8.64+0x400] ;  /* 0x0004000c080e7981 */ /* 0x000f68000c1e9900 */
[----:B------:R-:W5:Y:S04]  /*03f0*/  LDG.E.CONSTANT R13, desc[UR12][R10.64+-0x800] ;  /* 0xfff8000c0a0d7981 */ /* 0x000f68000c1e9900 */
[----:B------:R-:W5:Y:S04]  /*0400*/  LDG.E.CONSTANT R15, desc[UR12][R10.64+-0x400] ;  /* 0xfffc000c0a0f7981 */ /* 0x000f68000c1e9900 */
[----:B------:R-:W5:Y:S04]  /*0410*/  LDG.E.CONSTANT R17, desc[UR12][R10.64] ;  /* 0x0000000c0a117981 */ /* 0x000f68000c1e9900 */
[----:B------:R0:W5:Y:S01]  /*0420*/  LDG.E.CONSTANT R19, desc[UR12][R10.64+0x400] ;  /* 0x0004000c0a137981 */ /* 0x000162000c1e9900 */
[----:B------:R-:W-:-:S02]  /*0430*/  MOV R4, UR4 ;  /* 0x0000000400047c02 */ /* 0x000fc40008000f00 */
[----:B------:R-:W-:-:S04]  /*0440*/  IADD3 R0, PT, PT, R0, 0x400, RZ ;  /* 0x0000040000007810 */ /* 0x000fc80007ffe0ff */
[----:B------:R-:W-:Y:S02]  /*0450*/  ISETP.GE.AND P0, PT, R0, R3, PT ;  /* 0x000000030000720c */ /* 0x000fe40003f06270 */
[----:B--2---:R-:W-:Y:S02]  /*0460*/  I2FP.F32.S32 R2, R2 ;  /* 0x0000000200027245 */ /* 0x004fe40000201400 */
[----:B---3--:R-:W-:Y:S01]  /*0470*/  I2FP.F32.S32 R6, R5 ;  /* 0x0000000500067245 */ /* 0x008fe20000201400 */
[----:B------:R-:W-:Y:S01]  /*0480*/  IMAD.U32 R5, RZ, RZ, UR5 ;  /* 0x00000005ff057e24 */ /* 0x000fe2000f8e00ff */
[----:B----4-:R-:W-:Y:S01]  /*0490*/  I2FP.F32.S32 R12, R12 ;  /* 0x0000000c000c7245 */ /* 0x010fe20000201400 */
[C---:B------:R-:W-:Y:S01]  /*04a0*/  IMAD.WIDE R4, R7.reuse, 0x4, R4 ;  /* 0x0000000407047825 */ /* 0x040fe200078e0204 */
[----:B------:R-:W-:Y:S02]  /*04b0*/  IADD3 R7, PT, PT, R7, 0x400, RZ ;  /* 0x0000040007077810 */ /* 0x000fe40007ffe0ff */
[----:B-----5:R-:W-:Y:S01]  /*04c0*/  I2FP.F32.S32 R14, R14 ;  /* 0x0000000e000e7245 */ /* 0x020fe20000201400 */
[----:B------:R-:W-:Y:S01]  /*04d0*/  FMUL R2, R2, R13 ;  /* 0x0000000d02027220 */ /* 0x000fe20000400000 */
[----:B------:R-:W-:-:S03]  /*04e0*/  FMUL R6, R6, R15 ;  /* 0x0000000f06067220 */ /* 0x000fc60000400000 */
[----:B------:R-:W-:Y:S01]  /*04f0*/  FMUL R9, R2, UR15 ;  /* 0x0000000f02097c20 */ /* 0x000fe20008400000 */
[----:B------:R-:W-:Y:S01]  /*0500*/  FMUL R12, R12, R17 ;  /* 0x000000110c0c7220 */ /* 0x000fe20000400000 */
[----:B0-----:R-:W-:-:S03]  /*0510*/  FMUL R11, R6, UR15 ;  /* 0x0000000f060b7c20 */ /* 0x001fc60008400000 */
[----:B------:R0:W-:Y:S01]  /*0520*/  STG.E desc[UR12][R4.64+-0x800], R9 ;  /* 0xfff8000904007986 */ /* 0x0001e2000c10190c */
[----:B------:R-:W-:Y:S01]  /*0530*/  FMUL R14, R14, R19 ;  /* 0x000000130e0e7220 */ /* 0x000fe20000400000 */
[----:B------:R-:W-:Y:S02]  /*0540*/  FMUL R13, R12, UR15 ;  /* 0x0000000f0c0d7c20 */ /* 0x000fe40008400000 */
[----:B------:R0:W-:Y:S01]  /*0550*/  STG.E desc[UR12][R4.64+-0x400], R11 ;  /* 0xfffc000b04007986 */ /* 0x0001e2000c10190c */
[----:B------:R-:W-:-:S03]  /*0560*/  FMUL R15, R14, UR15 ;  /* 0x0000000f0e0f7c20 */ /* 0x000fc60008400000 */
[----:B------:R0:W-:Y:S04]  /*0570*/  STG.E desc[UR12][R4.64], R13 ;  /* 0x0000000d04007986 */ /* 0x0001e8000c10190c */
[----:B------:R0:W-:Y:S01]  /*0580*/  STG.E desc[UR12][R4.64+0x400], R15 ;  /* 0x0004000f04007986 */ /* 0x0001e2000c10190c */
[----:B------:R-:W-:Y:S05]  /*0590*/  @!P0 BRA `(.L_x_3) ;  /* 0xfffffffc006c8947 */ /* 0x000fea000383ffff */
[----:B------:R-:W-:Y:S05]  /*05a0*/  EXIT ;  /* 0x000000000000794d */ /* 0x000fea0003800000 */
.L_x_4:
[----:B------:R-:W-:-:S00]  /*05b0*/  BRA `(.L_x_4) ;  /* 0xfffffffc00fc7947 */ /* 0x000fc0000383ffff */
[----:B------:R-:W-:-:S00]  /*05c0*/  NOP ;  /* 0x0000000000007918 */ /* 0x000fc00000000000 */
        /* <DEDUP_REMOVED lines=11> */
.L_x_15:


//--------------------- .text._ZN36_GLOBAL__N__ef5d31f1_4_k_cu_b40c0d9318dropout_fwd_kernelILi256EEEvPKfPfPiiiffm --------------------------
	.section	.text._ZN36_GLOBAL__N__ef5d31f1_4_k_cu_b40c0d9318dropout_fwd_kernelILi256EEEvPKfPfPiiiffm,"ax",@progbits
	.align	128
.text._ZN36_GLOBAL__N__ef5d31f1_4_k_cu_b40c0d9318dropout_fwd_kernelILi256EEEvPKfPfPiiiffm:
        .type           _ZN36_GLOBAL__N__ef5d31f1_4_k_cu_b40c0d9318dropout_fwd_kernelILi256EEEvPKfPfPiiiffm,@function
        .size           _ZN36_GLOBAL__N__ef5d31f1_4_k_cu_b40c0d9318dropout_fwd_kernelILi256EEEvPKfPfPiiiffm,(.L_x_16 - _ZN36_GLOBAL__N__ef5d31f1_4_k_cu_b40c0d9318dropout_fwd_kernelILi256EEEvPKfPfPiiiffm)
        .other          _ZN36_GLOBAL__N__ef5d31f1_4_k_cu_b40c0d9318dropout_fwd_kernelILi256EEEvPKfPfPiiiffm,@"STO_CUDA_ENTRY STV_DEFAULT"
_ZN36_GLOBAL__N__ef5d31f1_4_k_cu_b40c0d9318dropout_fwd_kernelILi256EEEvPKfPfPiiiffm:
        /* <DEDUP_REMOVED lines=9> */
[----:B------:R-:W0:Y:S01]  /*0090*/  LDCU.64 UR4, c[0x0][0x390] ;  /* 0x00007200ff0477ac */ /* 0x000e220008000a00 */
[----:B------:R-:W1:Y:S01]  /*00a0*/  LDCU.64 UR14, c[0x0][0x358] ;  /* 0x00006b00ff0e77ac */ /* 0x000e620008000a00 */
[----:B0-----:R-:W-:-:S04]  /*00b0*/  UISETP.NE.U32.AND UP0, UPT, UR4, URZ, UPT ;  /* 0x000000ff0400728c */ /* 0x001fc8000bf05070 */
[----:B------:R-:W-:-:S09]  /*00c0*/  UISETP.NE.AND.EX UP0, UPT, UR5, URZ, UPT, UP0 ;  /* 0x000000ff0500728c */ /* 0x000fd2000bf05300 */
[----:B-1----:R-:W-:Y:S05]  /*00d0*/  BRA.U UP0, `(.L_x_5) ;  /* 0x0000000d002c7547 */ /* 0x002fea000b800000 */
[----:B------:R-:W-:Y:S01]  /*00e0*/  LOP3.LUT R2, RZ, R0, RZ, 0x33, !PT ;  /* 0x00000000ff027212 */ /* 0x000fe200078e33ff */
[----:B------:R-:W0:Y:S01]  /*00f0*/  LDCU UR6, c[0x0][0x3a0] ;  /* 0x00007400ff0677ac */ /* 0x000e220008000800 */
[----:B------:R-:W-:Y:S03]  /*0100*/  BSSY.RECONVERGENT B0, `(.L_x_6) ;  /* 0x0000036000007945 */ /* 0x000fe60003800200 */
[----:B------:R-:W-:Y:S01]  /*0110*/  IMAD.IADD R8, R2, 0x1, R5 ;  /* 0x0000000102087824 */ /* 0x000fe200078e0205 */
[----:B------:R-:W1:Y:S04]  /*0120*/  LDCU.64 UR4, c[0x0][0x3a8] ;  /* 0x00007500ff0477ac */ /* 0x000e680008000a00 */
[----:B------:R-:W-:-:S02]  /*0130*/  LOP3.LUT R2, R8, 0x300, RZ, 0xc0, !PT ;  /* 0x0000030008027812 */ /* 0x000fc400078ec0ff */
[----:B------:R-:W-:Y:S02]  /*0140*/  ISETP.GE.U32.AND P0, PT, R8, 0x300, PT ;  /* 0x000003000800780c */ /* 0x000fe40003f06070 */
[----:B------:R-:W-:-:S13]  /*0150*/  ISETP.NE.AND P1, PT, R2, 0x300, PT ;  /* 0x000003000200780c */ /* 0x000fda0003f25270 */
[----:B01----:R-:W-:Y:S05]  /*0160*/  @!P1 BRA `(.L_x_7) ;  /* 0x0000000000bc9947 */ /* 0x003fea0003800000 */
[----:B------:R-:W0:Y:S01]  /*0170*/  LDC R4, c[0x0][0x3a4] ;  /* 0x0000e900ff047b82 */ /* 0x000e220000000800 */
[----:B------:R-:W-:-:S05]  /*0180*/  LEA.HI R8, R8, 0x1, RZ, 0x18 ;  /* 0x0000000108087811 */ /* 0x000fca00078fc0ff */
[C---:B------:R-:W-:Y:S01]  /*0190*/  IMAD.SHL.U32 R9, R8.reuse, 0x100, RZ ;  /* 0x0000010008097824 */ /* 0x040fe200078e00ff */
[----:B------:R-:W-:Y:S01]  /*01a0*/  LOP3.LUT R8, R8, 0x3, RZ, 0xc0, !PT ;  /* 0x0000000308087812 */ /* 0x000fe200078ec0ff */
[----:B------:R-:W1:Y:S03]  /*01b0*/  LDC.64 R2, c[0x0][0x380] ;  /* 0x0000e000ff027b82 */ /* 0x000e660000000a00 */
[----:B------:R-:W-:Y:S01]  /*01c0*/  LOP3.LUT R11, R9, 0x300, RZ, 0xc0, !PT ;  /* 0x00000300090b7812 */ /* 0x000fe200078ec0ff */
[----:B------:R-:W-:Y:S02]  /*01d0*/  IMAD R9, R5, UR12, R0 ;  /* 0x0000000c05097c24 */ /* 0x000fe4000f8e0200 */
[----:B------:R-:W-:Y:S02]  /*01e0*/  IMAD.MOV R8, RZ, RZ, -R8 ;  /* 0x000000ffff087224 */ /* 0x000fe400078e0a08 */
[----:B------:R-:W2:Y:S01]  /*01f0*/  LDC.64 R6, c[0x0][0x388] ;  /* 0x0000e200ff067b82 */ /* 0x000ea20000000a00 */
[----:B------:R-:W-:Y:S01]  /*0200*/  IMAD.IADD R0, R0, 0x1, R11 ;  /* 0x0000000100007824 */ /* 0x000fe200078e020b */
[----:B0-----:R-:W-:-:S13]  /*0210*/  FSETP.NEU.AND P1, PT, R4, RZ, PT ;  /* 0x000000ff0400720b */ /* 0x001fda0003f2d000 */
.L_x_8:
[----:B01----:R-:W-:-:S06]  /*0220*/  IMAD.WIDE R10, R9, 0x4, R2 ;  /* 0x00000004090a7825 */ /* 0x003fcc00078e0202 */
[----:B------:R0:W3:Y:S01]  /*0230*/  LDG.E.CONSTANT R10, desc[UR14][R10.64] ;  /* 0x0000000e0a0a7981 */ /* 0x0000e2000c1e9900 */
[----:B------:R-:W-:Y:S01]  /*0240*/  SHF.R.S32.HI R12, RZ, 0x1f, R9 ;  /* 0x0000001fff0c7819 */ /* 0x000fe20000011409 */
[----:B------:R-:W-:Y:S01]  /*0250*/  VIADD R8, R8, 0x1 ;  /* 0x0000000108087836 */ /* 0x000fe20000000000 */
[----:B------:R-:W-:Y:S02]  /*0260*/  LOP3.LUT R13, R9, UR4, RZ, 0x3c, !PT ;  /* 0x00000004090d7c12 */ /* 0x000fe4000f8e3cff */
[----:B------:R-:W-:Y:S02]  /*0270*/  LOP3.LUT R12, R12, UR5, RZ, 0x3c, !PT ;  /* 0x000000050c0c7c12 */ /* 0x000fe4000f8e3cff */
[----:B------:R-:W-:-:S04]  /*0280*/  IADD3 R13, P2, PT, R13, 0x7f4a7c15, RZ ;  /* 0x7f4a7c150d0d7810 */ /* 0x000fc80007f5e0ff */
[----:B------:R-:W-:Y:S02]  /*0290*/  IADD3.X R15, PT, PT, R12, -0x61c88647, RZ, P2, !PT ;  /* 0x9e3779b90c0f7810 */ /* 0x000fe400017fe4ff */
[----:B------:R-:W-:Y:S02]  /*02a0*/  ISETP.NE.AND P2, PT, R8, RZ, PT ;  /* 0x000000ff0800720c */ /* 0x000fe40003f45270 */
[--C-:B------:R-:W-:Y:S02]  /*02b0*/  SHF.R.U32.HI R12, RZ, 0x1e, R15.reuse ;  /* 0x0000001eff0c7819 */ /* 0x100fe4000001160f */
[----:B------:R-:W-:Y:S02]  /*02c0*/  SHF.R.U64 R14, R13, 0x1e, R15 ;  /* 0x0000001e0d0e7819 */ /* 0x000fe4000000120f */
[----:B------:R-:W-:Y:S02]  /*02d0*/  LOP3.LUT R12, R12, R15, RZ, 0x3c, !PT ;  /* 0x0000000f0c0c7212 */ /* 0x000fe400078e3cff */
[----:B------:R-:W-:-:S03]  /*02e0*/  LOP3.LUT R14, R14, R13, RZ, 0x3c, !PT ;  /* 0x0000000d0e0e7212 */ /* 0x000fc600078e3cff */
[----:B------:R-:W-:Y:S02]  /*02f0*/  IMAD R15, R12, 0x1ce4e5b9, RZ ;  /* 0x1ce4e5b90c0f7824 */ /* 0x000fe400078e02ff */
[----:B------:R-:W-:-:S04]  /*0300*/  IMAD.WIDE.U32 R12, R14, 0x1ce4e5b9, RZ ;  /* 0x1ce4e5b90e0c7825 */ /* 0x000fc800078e00ff */
[----:B------:R-:W-:-:S04]  /*0310*/  IMAD R15, R14, -0x40a7b893, R15 ;  /* 0xbf58476d0e0f7824 */ /* 0x000fc800078e020f */
[----:B------:R-:W-:-:S05]  /*0320*/  IMAD.IADD R14, R13, 0x1, R15 ;  /* 0x000000010d0e7824 */ /* 0x000fca00078e020f */
[--C-:B------:R-:W-:Y:S02]  /*0330*/  SHF.R.U32.HI R13, RZ, 0x1b, R14.reuse ;  /* 0x0000001bff0d7819 */ /* 0x100fe4000001160e */
[----:B0-----:R-:W-:Y:S02]  /*0340*/  SHF.R.U64 R11, R12, 0x1b, R14 ;  /* 0x0000001b0c0b7819 */ /* 0x001fe4000000120e */
[----:B------:R-:W-:Y:S02]  /*0350*/  LOP3.LUT R13, R13, R14, RZ, 0x3c, !PT ;  /* 0x0000000e0d0d7212 */ /* 0x000fe400078e3cff */
[----:B------:R-:W-:-:S03]  /*0360*/  LOP3.LUT R11, R11, R12, RZ, 0x3c, !PT ;  /* 0x0000000c0b0b7212 */ /* 0x000fc600078e3cff */
[----:B------:R-:W-:Y:S02]  /*0370*/  IMAD R14, R13, 0x133111eb, RZ ;  /* 0x133111eb0d0e7824 */ /* 0x000fe400078e02ff */
[----:B------:R-:W-:-:S04]  /*0380*/  IMAD.WIDE.U32 R12, R11, 0x133111eb, RZ ;  /* 0x133111eb0b0c7825 */ /* 0x000fc800078e00ff */
[----:B------:R-:W-:-:S04]  /*0390*/  IMAD R11, R11, -0x6b2fb645, R14 ;  /* 0x94d049bb0b0b7824 */ /* 0x000fc800078e020e */
[----:B------:R-:W-:-:S05]  /*03a0*/  IMAD.IADD R11, R13, 0x1, R11 ;  /* 0x000000010d0b7824 */ /* 0x000fca00078e020b */
[----:B------:R-:W-:-:S04]  /*03b0*/  SHF.R.U32.HI R11, RZ, 0x8, R11 ;  /* 0x00000008ff0b7819 */ /* 0x000fc8000001160b */
[----:B------:R-:W-:-:S05]  /*03c0*/  I2FP.F32.U32 R11, R11 ;  /* 0x0000000b000b7245 */ /* 0x000fca0000201000 */
[----:B------:R-:W-:-:S04]  /*03d0*/  FADD R11, R11, 0.5 ;  /* 0x3f0000000b0b7421 */ /* 0x000fc80000000000 */
[----:B------:R-:W-:-:S05]  /*03e0*/  FMUL R11, R11, 5.9604644775390625e-08 ;  /* 0x338000000b0b7820 */ /* 0x000fca0000400000 */
[----:B------:R-:W-:-:S05]  /*03f0*/  FSET.BF.GE.AND R11, R11, UR6, PT ;  /* 0x000000060b0b7c0a */ /* 0x000fca000b806000 */
[----:B---3--:R-:W-:Y:S01]  /*0400*/  FMUL R13, R11, R10 ;  /* 0x0000000a0b0d7220 */ /* 0x008fe20000400000 */
[----:B--2---:R-:W-:-:S04]  /*0410*/  IMAD.WIDE R10, R9, 0x4, R6 ;  /* 0x00000004090a7825 */ /* 0x004fc800078e0206 */
[----:B------:R-:W-:Y:S01]  /*0420*/  @P1 FMUL R13, R13, R4 ;  /* 0x000000040d0d1220 */ /* 0x000fe20000400000 */
[----:B------:R-:W-:-:S04]  /*0430*/  VIADD R9, R9, 0x100 ;  /* 0x0000010009097836 */ /* 0x000fc80000000000 */
[----:B------:R0:W-:Y:S01]  /*0440*/  STG.E desc[UR14][R10.64], R13 ;  /* 0x0000000d0a007986 */ /* 0x0001e2000c10190e */
[----:B------:R-:W-:Y:S05]  /*0450*/  @P2 BRA `(.L_x_8) ;  /* 0xfffffffc00702947 */ /* 0x000fea000383ffff */
.L_x_7:
[----:B------:R-:W-:Y:S05]  /*0460*/  BSYNC.RECONVERGENT B0 ;  /* 0x0000000000007941 */ /* 0x000fea0003800200 */
.L_x_6:
[----:B------:R-:W-:Y:S05]  /*0470*/  @!P0 EXIT ;  /* 0x000000000000894d */ /* 0x000fea0003800000 */
[----:B------:R-:W1:Y:S01]  /*0480*/  LDCU.128 UR8, c[0x0][0x380] ;  /* 0x00007000ff0877ac */ /* 0x000e620008000c00 */
[----:B------:R-:W-:Y:S01]  /*0490*/  IMAD R8, R5, UR12, R0 ;  /* 0x0000000c05087c24 */ /* 0x000fe2000f8e0200 */
[----:B------:R-:W2:Y:S03]  /*04a0*/  LDCU.128 UR16, c[0x0][0x3a0] ;  /* 0x00007400ff1077ac */ /* 0x000ea60008000c00 */
[C---:B------:R-:W-:Y:S02]  /*04b0*/  VIADD R4, R8.reuse, 0x100 ;  /* 0x0000010008047836 */ /* 0x040fe40000000000 */
[C---:B------:R-:W-:Y:S02]  /*04c0*/  VIADD R9, R8.reuse, 0x200 ;  /* 0x0000020008097836 */ /* 0x040fe40000000000 */
[----:B0-----:R-:W-:Y:S01]  /*04d0*/  VIADD R10, R8, 0x300 ;  /* 0x00000300080a7836 */ /* 0x001fe20000000000 */
[----:B-1----:R-:W-:-:S02]  /*04e0*/  UIADD3 UR6, UP0, UPT, UR8, 0x800, URZ ;  /* 0x0000080008067890 */ /* 0x002fc4000ff1e0ff */
[----:B------:R-:W-:Y:S02]  /*04f0*/  UIADD3 UR4, UP1, UPT, UR10, 0x800, URZ ;  /* 0x000008000a047890 */ /* 0x000fe4000ff3e0ff */
[----:B------:R-:W-:Y:S02]  /*0500*/  UIADD3.X UR7, UPT, UPT, URZ, UR9, URZ, UP0, !UPT ;  /* 0x00000009ff077290 */ /* 0x000fe400087fe4ff */
[----:B--2---:R-:W-:-:S12]  /*0510*/  UIADD3.X UR5, UPT, UPT, URZ, UR11, URZ, UP1, !UPT ;  /* 0x0000000bff057290 */ /* 0x004fd80008ffe4ff */
.L_x_9:
[----:B0-----:R-:W-:Y:S02]  /*0520*/  IMAD.U32 R2, RZ, RZ, UR6 ;  /* 0x00000006ff027e24 */ /* 0x001fe4000f8e00ff */
[----:B------:R-:W-:Y:S02]  /*0530*/  IMAD.U32 R3, RZ, RZ, UR7 ;  /* 0x00000007ff037e24 */ /* 0x000fe4000f8e00ff */
[----:B------:R-:W-:-:S05]  /*0540*/  IMAD.WIDE R2, R8, 0x4, R2 ;  /* 0x0000000408027825 */ /* 0x000fca00078e0202 */
[----:B------:R-:W2:Y:S04]  /*0550*/  LDG.E.CONSTANT R14, desc[UR14][R2.64+-0x800] ;  /* 0xfff8000e020e7981 */ /* 0x000ea8000c1e9900 */
[----:B------:R-:W3:Y:S04]  /*0560*/  LDG.E.CONSTANT R11, desc[UR14][R2.64+-0x400] ;  /* 0xfffc000e020b7981 */ /* 0x000ee8000c1e9900 */
[----:B------:R-:W4:Y:S04]  /*0570*/  LDG.E.CONSTANT R13, desc[UR14][R2.64] ;  /* 0x0000000e020d7981 */ /* 0x000f28000c1e9900 */
[----:B------:R0:W5:Y:S01]  /*0580*/  LDG.E.CONSTANT R12, desc[UR14][R2.64+0x400] ;  /* 0x0004000e020c7981 */ /* 0x000162000c1e9900 */
[----:B------:R-:W-:Y:S01]  /*0590*/  SHF.R.S32.HI R6, RZ, 0x1f, R8 ;  /* 0x0000001fff067819 */ /* 0x000fe20000011408 */
[----:B------:R-:W-:Y:S01]  /*05a0*/  VIADD R0, R0, 0x400 ;  /* 0x0000040000007836 */ /* 0x000fe20000000000 */
[----:B------:R-:W-:-:S02]  /*05b0*/  LOP3.LUT R15, R8, UR18, RZ, 0x3c, !PT ;  /* 0x00000012080f7c12 */ /* 0x000fc4000f8e3cff */
[----:B------:R-:W-:Y:S02]  /*05c0*/  LOP3.LUT R6, R6, UR19, RZ, 0x3c, !PT ;  /* 0x0000001306067c12 */ /* 0x000fe4000f8e3cff */
[----:B------:R-:W-:Y:S02]  /*05d0*/  IADD3 R15, P0, PT, R15, 0x7f4a7c15, RZ ;  /* 0x7f4a7c150f0f7810 */ /* 0x000fe40007f1e0ff */
[----:B------:R-:W-:Y:S02]  /*05e0*/  LOP3.LUT R24, R4, UR18, RZ, 0x3c, !PT ;  /* 0x0000001204187c12 */ /* 0x000fe4000f8e3cff */
[----:B------:R-:W-:Y:S02]  /*05f0*/  IADD3.X R18, PT, PT, R6, -0x61c88647, RZ, P0, !PT ;  /* 0x9e3779b906127810 */ /* 0x000fe400007fe4ff */
[----:B------:R-:W-:Y:S01]  /*0600*/  SHF.R.S32.HI R6, RZ, 0x1f, R4 ;  /* 0x0000001fff067819 */ /* 0x000fe20000011404 */
[----:B------:R-:W-:Y:S01]  /*0610*/  VIADD R4, R4, 0x400 ;  /* 0x0000040004047836 */ /* 0x000fe20000000000 */
[----:B------:R-:W-:-:S02]  /*0620*/  SHF.R.U64 R16, R15, 0x1e, R18 ;  /* 0x0000001e0f107819 */ /* 0x000fc40000001212 */
[----:B------:R-:W-:Y:S02]  /*0630*/  IADD3 R24, P0, PT, R24, 0x7f4a7c15, RZ ;  /* 0x7f4a7c1518187810 */ /* 0x000fe40007f1e0ff */
[----:B------:R-:W-:Y:S02]  /*0640*/  LOP3.LUT R16, R16, R15, RZ, 0x3c, !PT ;  /* 0x0000000f10107212 */ /* 0x000fe400078e3cff */
[----:B------:R-:W-:Y:S02]  /*0650*/  LOP3.LUT R15, R6, UR19, RZ, 0x3c, !PT ;  /* 0x00000013060f7c12 */ /* 0x000fe4000f8e3cff */
[----:B0-----:R-:W-:Y:S02]  /*0660*/  SHF.R.S32.HI R2, RZ, 0x1f, R9 ;  /* 0x0000001fff027819 */ /* 0x001fe40000011409 */
[C---:B------:R-:W-:Y:S01]  /*0670*/  LOP3.LUT R20, R9.reuse, UR18, RZ, 0x3c, !PT ;  /* 0x0000001209147c12 */ /* 0x040fe2000f8e3cff */
[----:B------:R-:W-:Y:S01]  /*0680*/  VIADD R9, R9, 0x400 ;  /* 0x0000040009097836 */ /* 0x000fe20000000000 */
[----:B------:R-:W-:-:S02]  /*0690*/  SHF.R.U32.HI R7, RZ, 0x1e, R18 ;  /* 0x0000001eff077819 */ /* 0x000fc40000011612 */
[----:B------:R-:W-:Y:S02]  /*06a0*/  IADD3.X R15, PT, PT, R15, -0x61c88647, RZ, P0, !PT ;  /* 0x9e3779b90f0f7810 */ /* 0x000fe400007fe4ff */
[----:B------:R-:W-:Y:S02]  /*06b0*/  LOP3.LUT R2, R2, UR19, RZ, 0x3c, !PT ;  /* 0x0000001302027c12 */ /* 0x000fe4000f8e3cff */
[----:B------:R-:W-:Y:S02]  /*06c0*/  IADD3 R20, P0, PT, R20, 0x7f4a7c15, RZ ;  /* 0x7f4a7c1514147810 */ /* 0x000fe40007f1e0ff */
[----:B------:R-:W-:Y:S02]  /*06d0*/  LOP3.LUT R3, R7, R18, RZ, 0x3c, !PT ;  /* 0x0000001207037212 */ /* 0x000fe400078e3cff */
[----:B------:R-:W-:Y:S02]  /*06e0*/  SHF.R.S32.HI R6, RZ, 0x1f, R10 ;  /* 0x0000001fff067819 */ /* 0x000fe4000001140a */
[C---:B------:R-:W-:Y:S01]  /*06f0*/  LOP3.LUT R18, R10.reuse, UR18, RZ, 0x3c, !PT ;  /* 0x000000120a127c12 */ /* 0x040fe2000f8e3cff */
[----:B------:R-:W-:Y:S01]  /*0700*/  IMAD R23, R3, 0x1ce4e5b9, RZ ;  /* 0x1ce4e5b903177824 */ /* 0x000fe200078e02ff */
[----:B------:R-:W-:Y:S01]  /*0710*/  SHF.R.U32.HI R22, RZ, 0x1e, R15 ;  /* 0x0000001eff167819 */ /* 0x000fe2000001160f */
[----:B------:R-:W-:Y:S01]  /*0720*/  VIADD R10, R10, 0x400 ;  /* 0x000004000a0a7836 */ /* 0x000fe20000000000 */
[----:B------:R-:W-:-:S02]  /*0730*/  IADD3.X R17, PT, PT, R2, -0x61c88647, RZ, P0, !PT ;  /* 0x9e3779b902117810 */ /* 0x000fc400007fe4ff */
[----:B------:R-:W-:Y:S02]  /*0740*/  LOP3.LUT R6, R6, UR19, RZ, 0x3c, !PT ;  /* 0x0000001306067c12 */ /* 0x000fe4000f8e3cff */
[----:B------:R-:W-:Y:S02]  /*0750*/  SHF.R.U64 R7, R24, 0x1e, R15 ;  /* 0x0000001e18077819 */ /* 0x000fe4000000120f */
[----:B------:R-:W-:Y:S02]  /*0760*/  IADD3 R18, P0, PT, R18, 0x7f4a7c15, RZ ;  /* 0x7f4a7c1512127810 */ /* 0x000fe40007f1e0ff */
[----:B------:R-:W-:Y:S02]  /*0770*/  LOP3.LUT R22, R22, R15, RZ, 0x3c, !PT ;  /* 0x0000000f16167212 */ /* 0x000fe400078e3cff */
[----:B------:R-:W-:Y:S02]  /*0780*/  SHF.R.U32.HI R15, RZ, 0x1e, R17 ;  /* 0x0000001eff0f7819 */ /* 0x000fe40000011611 */
[----:B------:R-:W-:-:S02]  /*0790*/  LOP3.LUT R2, R7, R24, RZ, 0x3c, !PT ;  /* 0x0000001807027212 */ /* 0x000fc400078e3cff */
[----:B------:R-:W-:Y:S02]  /*07a0*/  IADD3.X R21, PT, PT, R6, -0x61c88647, RZ, P0, !PT ;  /* 0x9e3779b906157810 */ /* 0x000fe400007fe4ff */
[----:B------:R-:W-:Y:S02]  /*07b0*/  SHF.R.U64 R7, R20, 0x1e, R17 ;  /* 0x0000001e14077819 */ /* 0x000fe40000001211 */
[----:B------:R-:W-:Y:S01]  /*07c0*/  LOP3.LUT R3, R15, R17, RZ, 0x3c, !PT ;  /* 0x000000110f037212 */ /* 0x000fe200078e3cff */
[C---:B------:R-:W-:Y:S01]  /*07d0*/  IMAD R15, R16.reuse, -0x40a7b893, R23 ;  /* 0xbf58476d100f7824 */ /* 0x040fe200078e0217 */
[--C-:B------:R-:W-:Y:S01]  /*07e0*/  SHF.R.U32.HI R19, RZ, 0x1e, R21.reuse ;  /* 0x0000001eff137819 */ /* 0x100fe20000011615 */
[----:B------:R-:W-:Y:S01]  /*07f0*/  IMAD.WIDE.U32 R16, R16, 0x1ce4e5b9, RZ ;  /* 0x1ce4e5b910107825 */ /* 0x000fe200078e00ff */
[----:B------:R-:W-:Y:S02]  /*0800*/  LOP3.LUT R6, R7, R20, RZ, 0x3c, !PT ;  /* 0x0000001407067212 */ /* 0x000fe400078e3cff */
[----:B------:R-:W-:Y:S01]  /*0810*/  LOP3.LUT R19, R19, R21, RZ, 0x3c, !PT ;  /* 0x0000001513137212 */ /* 0x000fe200078e3cff */
[----:B------:R-:W-:Y:S01]  /*0820*/  IMAD R7, R22, 0x1ce4e5b9, RZ ;  /* 0x1ce4e5b916077824 */ /* 0x000fe200078e02ff */
[----:B------:R-:W-:Y:S01]  /*0830*/  SHF.R.U64 R21, R18, 0x1e, R21 ;  /* 0x0000001e12157819 */ /* 0x000fe20000001215 */
[----:B------:R-:W-:Y:S01]  /*0840*/  IMAD R23, R3, 0x1ce4e5b9, RZ ;  /* 0x1ce4e5b903177824 */ /* 0x000fe200078e02ff */
[----:B------:R-:W-:Y:S01]  /*0850*/  FSETP.NEU.AND P0, PT, RZ, UR17, PT ;  /* 0x00000011ff007c0b */ /* 0x000fe2000bf0d000 */
[----:B------:R-:W-:Y:S01]  /*0860*/  IMAD.IADD R15, R17, 0x1, R15 ;  /* 0x00000001110f7824 */ /* 0x000fe200078e020f */
[----:B------:R-:W-:Y:S01]  /*0870*/  LOP3.LUT R17, R21, R18, RZ, 0x3c, !PT ;  /* 0x0000001215117212 */ /* 0x000fe200078e3cff */
[----:B------:R-:W-:-:S02]  /*0880*/  IMAD R25, R2, -0x40a7b893, R7 ;  /* 0xbf58476d02197824 */ /* 0x000fc400078e0207 */
[----:B------:R-:W-:Y:S01]  /*0890*/  IMAD.WIDE.U32 R2, R2, 0x1ce4e5b9, RZ ;  /* 0x1ce4e5b902027825 */ /* 0x000fe200078e00ff */
[----:B------:R-:W-:-:S03]  /*08a0*/  SHF.R.U32.HI R22, RZ, 0x1b, R15 ;  /* 0x0000001bff167819 */ /* 0x000fc6000001160f */
[----:B------:R-:W-:Y:S01]  /*08b0*/  IMAD R27, R6, -0x40a7b893, R23 ;  /* 0xbf58476d061b7824 */ /* 0x000fe200078e0217 */
[----:B------:R-:W-:Y:S01]  /*08c0*/  SHF.R.U64 R23, R16, 0x1b, R15 ;  /* 0x0000001b10177819 */ /* 0x000fe2000000120f */
[----:B------:R-:W-:Y:S01]  /*08d0*/  IMAD.WIDE.U32 R6, R6, 0x1ce4e5b9, RZ ;  /* 0x1ce4e5b906067825 */ /* 0x000fe200078e00ff */
[----:B------:R-:W-:Y:S02]  /*08e0*/  LOP3.LUT R22, R22, R15, RZ, 0x3c, !PT ;  /* 0x0000000f16167212 */ /* 0x000fe400078e3cff */
[----:B------:R-:W-:Y:S01]  /*08f0*/  LOP3.LUT R18, R23, R16, RZ, 0x3c, !PT ;  /* 0x0000001017127212 */ /* 0x000fe200078e3cff */
[----:B------:R-:W-:Y:S02]  /*0900*/  IMAD R20, R19, 0x1ce4e5b9, RZ ;  /* 0x1ce4e5b913147824 */ /* 0x000fe400078e02ff */
[----:B------:R-:W-:Y:S02]  /*0910*/  IMAD.IADD R21, R3, 0x1, R25 ;  /* 0x0000000103157824 */ /* 0x000fe400078e0219 */
[----:B------:R-:W-:-:S02]  /*0920*/  IMAD.IADD R3, R7, 0x1, R27 ;  /* 0x0000000107037824 */ /* 0x000fc400078e021b */
[C---:B------:R-:W-:Y:S01]  /*0930*/  IMAD R23, R17.reuse, -0x40a7b893, R20 ;  /* 0xbf58476d11177824 */ /* 0x040fe200078e0214 */
[----:B------:R-:W-:Y:S01]  /*0940*/  SHF.R.U64 R7, R2, 0x1b, R21 ;  /* 0x0000001b02077819 */ /* 0x000fe20000001215 */
[----:B------:R-:W-:Y:S01]  /*0950*/  IMAD.WIDE.U32 R16, R17, 0x1ce4e5b9, RZ ;  /* 0x1ce4e5b911107825 */ /* 0x000fe200078e00ff */
[----:B------:R-:W-:Y:S02]  /*0960*/  SHF.R.U64 R19, R6, 0x1b, R3 ;  /* 0x0000001b06137819 */ /* 0x000fe40000001203 */
[----:B------:R-:W-:Y:S01]  /*0970*/  SHF.R.U32.HI R20, RZ, 0x1b, R21 ;  /* 0x0000001bff147819 */ /* 0x000fe20000011615 */
[----:B------:R-:W-:Y:S01]  /*0980*/  IMAD.IADD R17, R17, 0x1, R23 ;  /* 0x0000000111117824 */ /* 0x000fe200078e0217 */
[----:B------:R-:W-:Y:S02]  /*0990*/  LOP3.LUT R19, R19, R6, RZ, 0x3c, !PT ;  /* 0x0000000613137212 */ /* 0x000fe400078e3cff */
[----:B------:R-:W-:Y:S02]  /*09a0*/  SHF.R.U32.HI R6, RZ, 0x1b, R3 ;  /* 0x0000001bff067819 */ /* 0x000fe40000011603 */
[----:B------:R-:W-:-:S02]  /*09b0*/  LOP3.LUT R7, R7, R2, RZ, 0x3c, !PT ;  /* 0x0000000207077212 */ /* 0x000fc400078e3cff */
[--C-:B------:R-:W-:Y:S02]  /*09c0*/  SHF.R.U32.HI R2, RZ, 0x1b, R17.reuse ;  /* 0x0000001bff027819 */ /* 0x100fe40000011611 */
[----:B------:R-:W-:Y:S02]  /*09d0*/  SHF.R.U64 R15, R16, 0x1b, R17 ;  /* 0x0000001b100f7819 */ /* 0x000fe40000001211 */
[----:B------:R-:W-:Y:S02]  /*09e0*/  LOP3.LUT R21, R20, R21, RZ, 0x3c, !PT ;  /* 0x0000001514157212 */ /* 0x000fe400078e3cff */
[----:B------:R-:W-:Y:S02]  /*09f0*/  LOP3.LUT R3, R6, R3, RZ, 0x3c, !PT ;  /* 0x0000000306037212 */ /* 0x000fe400078e3cff */
[----:B------:R-:W-:Y:S01]  /*0a00*/  LOP3.LUT R2, R2, R17, RZ, 0x3c, !PT ;  /* 0x0000001102027212 */ /* 0x000fe200078e3cff */
[----:B------:R-:W-:Y:S01]  /*0a10*/  IMAD R17, R22, 0x133111eb, RZ ;  /* 0x133111eb16117824 */ /* 0x000fe200078e02ff */
[----:B------:R-:W-:Y:S01]  /*0a20*/  LOP3.LUT R15, R15, R16, RZ, 0x3c, !PT ;  /* 0x000000100f0f7212 */ /* 0x000fe200078e3cff */
[----:B------:R-:W-:-:S02]  /*0a30*/  IMAD R6, R21, 0x133111eb, RZ ;  /* 0x133111eb15067824 */ /* 0x000fc400078e02ff */
[----:B------:R-:W-:Y:S02]  /*0a40*/  IMAD R16, R3, 0x133111eb, RZ ;  /* 0x133111eb03107824 */ /* 0x000fe400078e02ff */
[----:B------:R-:W-:Y:S02]  /*0a50*/  IMAD R20, R2, 0x133111eb, RZ ;  /* 0x133111eb02147824 */ /* 0x000fe400078e02ff */
[C---:B------:R-:W-:Y:S02]  /*0a60*/  IMAD R21, R18.reuse, -0x6b2fb645, R17 ;  /* 0x94d049bb12157824 */ /* 0x040fe400078e0211 */
[----:B------:R-:W-:-:S04]  /*0a70*/  IMAD.WIDE.U32 R2, R18, 0x133111eb, RZ ;  /* 0x133111eb12027825 */ /* 0x000fc800078e00ff */
[----:B------:R-:W-:Y:S02]  /*0a80*/  IMAD R23, R7, -0x6b2fb645, R6 ;  /* 0x94d049bb07177824 */ /* 0x000fe400078e0206 */
[----:B------:R-:W-:Y:S02]  /*0a90*/  IMAD R25, R19, -0x6b2fb645, R16 ;  /* 0x94d049bb13197824 */ /* 0x000fe400078e0210 */
[----:B------:R-:W-:-:S04]  /*0aa0*/  IMAD.WIDE.U32 R6, R7, 0x133111eb, RZ ;  /* 0x133111eb07067825 */ /* 0x000fc800078e00ff */
[----:B------:R-:W-:-:S04]  /*0ab0*/  IMAD.WIDE.U32 R16, R19, 0x133111eb, RZ ;  /* 0x133111eb13107825 */ /* 0x000fc800078e00ff */
[C---:B------:R-:W-:Y:S02]  /*0ac0*/  IMAD R27, R15.reuse, -0x6b2fb645, R20 ;  /* 0x94d049bb0f1b7824 */ /* 0x040fe400078e0214 */
[----:B------:R-:W-:-:S04]  /*0ad0*/  IMAD.WIDE.U32 R18, R15, 0x133111eb, RZ ;  /* 0x133111eb0f127825 */ /* 0x000fc800078e00ff */
[----:B------:R-:W-:Y:S02]  /*0ae0*/  IMAD.IADD R2, R3, 0x1, R21 ;  /* 0x0000000103027824 */ /* 0x000fe400078e0215 */
[----:B------:R-:W-:Y:S02]  /*0af0*/  IMAD.IADD R3, R7, 0x1, R23 ;  /* 0x0000000107037824 */ /* 0x000fe400078e0217 */
[----:B------:R-:W-:Y:S01]  /*0b00*/  IMAD.IADD R7, R17, 0x1, R25 ;  /* 0x0000000111077824 */ /* 0x000fe200078e0219 */
[----:B------:R-:W-:Y:S01]  /*0b10*/  SHF.R.U32.HI R2, RZ, 0x8, R2 ;  /* 0x00000008ff027819 */ /* 0x000fe20000011602 */
[----:B------:R-:W-:Y:S01]  /*0b20*/  IMAD.IADD R15, R19, 0x1, R27 ;  /* 0x00000001130f7824 */ /* 0x000fe200078e021b */
[----:B------:R-:W-:Y:S02]  /*0b30*/  SHF.R.U32.HI R3, RZ, 0x8, R3 ;  /* 0x00000008ff037819 */ /* 0x000fe40000011603 */
[----:B------:R-:W-:Y:S02]  /*0b40*/  SHF.R.U32.HI R7, RZ, 0x8, R7 ;  /* 0x00000008ff077819 */ /* 0x000fe40000011607 */
[----:B------:R-:W-:-:S02]  /*0b50*/  SHF.R.U32.HI R15, RZ, 0x8, R15 ;  /* 0x00000008ff0f7819 */ /* 0x000fc4000001160f */
[----:B------:R-:W-:Y:S02]  /*0b60*/  I2FP.F32.U32 R2, R2 ;  /* 0x0000000200027245 */ /* 0x000fe40000201000 */
[----:B------:R-:W-:Y:S02]  /*0b70*/  I2FP.F32.U32 R3, R3 ;  /* 0x0000000300037245 */ /* 0x000fe40000201000 */
[----:B------:R-:W-:Y:S01]  /*0b80*/  I2FP.F32.U32 R7, R7 ;  /* 0x0000000700077245 */ /* 0x000fe20000201000 */
[----:B------:R-:W-:Y:S01]  /*0b90*/  FADD R2, R2, 0.5 ;  /* 0x3f00000002027421 */ /* 0x000fe20000000000 */
[----:B------:R-:W-:Y:S01]  /*0ba0*/  I2FP.F32.U32 R15, R15 ;  /* 0x0000000f000f7245 */ /* 0x000fe20000201000 */
[----:B------:R-:W-:Y:S02]  /*0bb0*/  FADD R6, R3, 0.5 ;  /* 0x3f00000003067421 */ /* 0x000fe40000000000 */
[----:B------:R-:W-:Y:S01]  /*0bc0*/  FADD R7, R7, 0.5 ;  /* 0x3f00000007077421 */ /* 0x000fe20000000000 */
[----:B------:R-:W-:Y:S01]  /*0bd0*/  FMUL R3, R2, 5.9604644775390625e-08 ;  /* 0x3380000002037820 */ /* 0x000fe20000400000 */
[----:B------:R-:W-:Y:S01]  /*0be0*/  FADD R16, R15, 0.5 ;  /* 0x3f0000000f107421 */ /* 0x000fe20000000000 */
[----:B------:R-:W-:Y:S01]  /*0bf0*/  FMUL R6, R6, 5.9604644775390625e-08 ;  /* 0x3380000006067820 */ /* 0x000fe20000400000 */
[----:B------:R-:W-:Y:S01]  /*0c00*/  FMUL R15, R7, 5.9604644775390625e-08 ;  /* 0x33800000070f7820 */ /* 0x000fe20000400000 */
[----:B------:R-:W-:-:S02]  /*0c10*/  IMAD.U32 R2, RZ, RZ, UR4 ;  /* 0x00000004ff027e24 */ /* 0x000fc4000f8e00ff */
[----:B------:R-:W-:Y:S01]  /*0c20*/  FMUL R17, R16, 5.9604644775390625e-08 ;  /* 0x3380000010117820 */ /* 0x000fe20000400000 */
[----:B------:R-:W-:Y:S01]  /*0c30*/  FSET.BF.GE.AND R7, R3, UR16, PT ;  /* 0x0000001003077c0a */ /* 0x000fe2000b806000 */
[----:B------:R-:W-:Y:S01]  /*0c40*/  IMAD.U32 R3, RZ, RZ, UR5 ;  /* 0x00000005ff037e24 */ /* 0x000fe2000f8e00ff */
[----:B------:R-:W-:Y:S02]  /*0c50*/  FSET.BF.GE.AND R6, R6, UR16, PT ;  /* 0x0000001006067c0a */ /* 0x000fe4000b806000 */
[----:B------:R-:W-:Y:S01]  /*0c60*/  FSET.BF.GE.AND R16, R15, UR16, PT ;  /* 0x000000100f107c0a */ /* 0x000fe2000b806000 */
[----:B------:R-:W-:Y:S01]  /*0c70*/  IMAD.WIDE R2, R8, 0x4, R2 ;  /* 0x0000000408027825 */ /* 0x000fe200078e0202 */
[----:B------:R-:W-:-:S03]  /*0c80*/  FSET.BF.GE.AND R17, R17, UR16, PT ;  /* 0x0000001011117c0a */ /* 0x000fc6000b806000 */
[----:B------:R-:W-:Y:S02]  /*0c90*/  VIADD R8, R8, 0x400 ;  /* 0x0000040008087836 */ /* 0x000fe40000000000 */
[----:B--2---:R-:W-:Y:S01]  /*0ca0*/  FMUL R7, R7, R14 ;  /* 0x0000000e07077220 */ /* 0x004fe20000400000 */
[----:B---3--:R-:W-:-:S03]  /*0cb0*/  FMUL R11, R6, R11 ;  /* 0x0000000b060b7220 */ /* 0x008fc60000400000 */
[----:B------:R-:W-:Y:S01]  /*0cc0*/  @P0 FMUL R7, R7, UR17 ;  /* 0x0000001107070c20 */ /* 0x000fe20008400000 */
[----:B----4-:R-:W-:Y:S01]  /*0cd0*/  FMUL R13, R16, R13 ;  /* 0x0000000d100d7220 */ /* 0x010fe20000400000 */
[----:B------:R-:W-:-:S03]  /*0ce0*/  @P0 FMUL R11, R11, UR17 ;  /* 0x000000110b0b0c20 */ /* 0x000fc60008400000 */
[----:B------:R0:W-:Y:S01]  /*0cf0*/  STG.E desc[UR14][R2.64+-0x800], R7 ;  /* 0xfff8000702007986 */ /* 0x0001e2000c10190e */
[----:B-----5:R-:W-:Y:S01]  /*0d00*/  FMUL R17, R17, R12 ;  /* 0x0000000c11117220 */ /* 0x020fe20000400000 */
[----:B------:R-:W-:Y:S02]  /*0d10*/  @P0 FMUL R13, R13, UR17 ;  /* 0x000000110d0d0c20 */ /* 0x000fe40008400000 */
[----:B------:R0:W-:Y:S01]  /*0d20*/  STG.E desc[UR14][R2.64+-0x400], R11 ;  /* 0xfffc000b02007986 */ /* 0x0001e2000c10190e */
[----:B------:R-:W-:Y:S01]  /*0d30*/  @P0 FMUL R17, R17, UR17 ;  /* 0x0000001111110c20 */ /* 0x000fe20008400000 */
[----:B------:R-:W-:Y:S02]  /*0d40*/  ISETP.GE.AND P0, PT, R0, R5, PT ;  /* 0x000000050000720c */ /* 0x000fe40003f06270 */
[----:B------:R0:W-:Y:S04]  /*0d50*/  STG.E desc[UR14][R2.64], R13 ;  /* 0x0000000d02007986 */ /* 0x0001e8000c10190e */
[----:B------:R0:W-:Y:S07]  /*0d60*/  STG.E desc[UR14][R2.64+0x400], R17 ;  /* 0x0004001102007986 */ /* 0x0001ee000c10190e */
[----:B------:R-:W-:Y:S05]  /*0d70*/  @!P0 BRA `(.L_x_9) ;  /* 0xfffffff400e88947 */ /* 0x000fea000383ffff */
[----:B------:R-:W-:Y:S05]  /*0d80*/  EXIT ;  /* 0x000000000000794d */ /* 0x000fea0003800000 */
.L_x_5:
        /* <DEDUP_REMOVED lines=18> */
[----:B------:R-:W-:-:S07]  /*0eb0*/  IMAD.IADD R0, R0, 0x1, R13 ;  /* 0x0000000100007824 */ /* 0x000fce00078e020d */
[----:B------:R-:W3:Y:S01]  /*0ec0*/  LDC.64 R8, c[0x0][0x390] ;  /* 0x0000e400ff087b82 */ /* 0x000ee20000000a00 */
[----:B0-----:R-:W-:-:S13]  /*0ed0*/  FSETP.NEU.AND P1, PT, R4, RZ, PT ;  /* 0x000000ff0400720b */ /* 0x001fda0003f2d000 */
.L_x_12:
[----:B01----:R-:W-:-:S06]  /*0ee0*/  IMAD.WIDE R14, R11, 0x4, R2 ;  /* 0x000000040b0e7825 */ /* 0x003fcc00078e0202 */
[----:B------:R0:W4:Y:S01]  /*0ef0*/  LDG.E.CONSTANT R14, desc[UR14][R14.64] ;  /* 0x0000000e0e0e7981 */ /* 0x000122000c1e9900 */
[----:B------:R-:W-:Y:S01]  /*0f00*/  SHF.R.S32.HI R12, RZ, 0x1f, R11 ;  /* 0x0000001fff0c7819 */ /* 0x000fe2000001140b */
[----:B------:R-:W-:Y:S01]  /*0f10*/  VIADD R10, R10, 0x1 ;  /* 0x000000010a0a7836 */ /* 0x000fe20000000000 */
[----:B------:R-:W-:Y:S02]  /*0f20*/  LOP3.LUT R13, R11, UR6, RZ, 0x3c, !PT ;  /* 0x000000060b0d7c12 */ /* 0x000fe4000f8e3cff */
[----:B------:R-:W-:Y:S02]  /*0f30*/  LOP3.LUT R12, R12, UR7, RZ, 0x3c, !PT ;  /* 0x000000070c0c7c12 */ /* 0x000fe4000f8e3cff */
[----:B------:R-:W-:-:S04]  /*0f40*/  IADD3 R13, P2, PT, R13, 0x7f4a7c15, RZ ;  /* 0x7f4a7c150d0d7810 */ /* 0x000fc80007f5e0ff */
[----:B------:R-:W-:-:S04]  /*0f50*/  IADD3.X R17, PT, PT, R12, -0x61c88647, RZ, P2, !PT ;  /* 0x9e3779b90c117810 */ /* 0x000fc800017fe4ff */
        /* <DEDUP_REMOVED lines=20> */
[C---:B------:R-:W-:Y:S02]  /*10a0*/  FSET.BF.GE.AND R13, R12.reuse, UR8, PT ;  /* 0x000000080c0d7c0a */ /* 0x040fe4000b806000 */
[----:B------:R-:W-:-:S04]  /*10b0*/  FSETP.GE.AND P2, PT, R12, UR8, PT ;  /* 0x000000080c007c0b */ /* 0x000fc8000bf46000 */
[----:B------:R-:W-:Y:S02]  /*10c0*/  SEL R19, RZ, 0x1, !P2 ;  /* 0x00000001ff137807 */ /* 0x000fe40005000000 */
[----:B------:R-:W-:Y:S01]  /*10d0*/  ISETP.NE.AND P2, PT, R10, RZ, PT ;  /* 0x000000ff0a00720c */ /* 0x000fe20003f45270 */
[----:B----4-:R-:W-:Y:S01]  /*10e0*/  FMUL R17, R13, R14 ;  /* 0x0000000e0d117220 */ /* 0x010fe20000400000 */
[----:B--2---:R-:W-:-:S04]  /*10f0*/  IMAD.WIDE R14, R11, 0x4, R6 ;  /* 0x000000040b0e7825 */ /* 0x004fc800078e0206 */
[----:B------:R-:W-:Y:S01]  /*1100*/  @P1 FMUL R17, R17, R4 ;  /* 0x0000000411111220 */ /* 0x000fe20000400000 */
[----:B---3--:R-:W-:-:S04]  /*1110*/  IMAD.WIDE R12, R11, 0x4, R8 ;  /* 0x000000040b0c7825 */ /* 0x008fc800078e0208 */
[----:B------:R0:W-:Y:S01]  /*1120*/  STG.E desc[UR14][R14.64], R17 ;  /* 0x000000110e007986 */ /* 0x0001e2000c10190e */
[----:B------:R-:W-:-:S03]  /*1130*/  VIADD R11, R11, 0x100 ;  /* 0x000001000b0b7836 */ /* 0x000fc60000000000 */
[----:B------:R0:W-:Y:S01]  /*1140*/  STG.E desc[UR14][R12.64], R19 ;  /* 0x000000130c007986 */ /* 0x0001e2000c10190e */
[----:B------:R-:W-:Y:S05]  /*1150*/  @P2 BRA `(.L_x_12) ;  /* 0xfffffffc00602947 */ /* 0x000fea000383ffff */
.L_x_11:
[----:B------:R-:W-:Y:S05]  /*1160*/  BSYNC.RECONVERGENT B0 ;  /* 0x0000000000007941 */ /* 0x000fea0003800200 */
.L_x_10:
[----:B------:R-:W-:Y:S05]  /*1170*/  @!P0 EXIT ;  /* 0x000000000000894d */ /* 0x000fea0003800000 */
[----:B------:R-:W1:Y:S01]  /*1180*/  LDC.64 R2, c[0x0][0x380] ;  /* 0x0000e000ff027b82 */ /* 0x000e620000000a00 */
[----:B------:R-:W2:Y:S01]  /*1190*/  LDCU.64 UR6, c[0x0][0x388] ;  /* 0x00007100ff0677ac */ /* 0x000ea20008000a00 */
[----:B------:R-:W-:Y:S01]  /*11a0*/  IMAD R11, R5, UR12, R0 ;  /* 0x0000000c050b7c24 */ /* 0x000fe2000f8e0200 */
[----:B------:R-:W-:-:S03]  /*11b0*/  UIADD3 UR4, UP0, UPT, UR4, 0x800, URZ ;  /* 0x0000080004047890 */ /* 0x000fc6000ff1e0ff */
[C---:B------:R-:W-:Y:S01]  /*11c0*/  VIADD R4, R11.reuse, 0x100 ;  /* 0x000001000b047836 */ /* 0x040fe20000000000 */
[----:B------:R-:W3:Y:S01]  /*11d0*/  LDCU.128 UR8, c[0x0][0x3a0] ;  /* 0x00007400ff0877ac */ /* 0x000ee20008000c00 */
[C---:B------:R-:W-:Y:S02]  /*11e0*/  VIADD R10, R11.reuse, 0x200 ;  /* 0x000002000b0a7836 */ /* 0x040fe40000000000 */
[----:B0-----:R-:W-:Y:S01]  /*11f0*/  VIADD R12, R11, 0x300 ;  /* 0x000003000b0c7836 */ /* 0x001fe20000000000 */
[----:B------:R-:W-:Y:S02]  /*1200*/  UIADD3.X UR5, UPT, UPT, URZ, UR5, URZ, UP0, !UPT ;  /* 0x00000005ff057290 */ /* 0x000fe400087fe4ff */
[----:B--2---:R-:W-:-:S04]  /*1210*/  UIADD3 UR6, UP1, UPT, UR6, 0x800, URZ ;  /* 0x0000080006067890 */ /* 0x004fc8000ff3e0ff */
[----:B------:R-:W-:-:S12]  /*1220*/  UIADD3.X UR7, UPT, UPT, URZ, UR7, URZ, UP1, !UPT ;  /* 0x00000007ff077290 */ /* 0x000fd80008ffe4ff */
.L_x_13:
[----:B01----:R-:W-:-:S05]  /*1230*/  IMAD.WIDE R6, R11, 0x4, R2 ;  /* 0x000000040b067825 */ /* 0x003fca00078e0202 */
[----:B------:R-:W2:Y:S04]  /*1240*/  LDG.E.CONSTANT R15, desc[UR14][R6.64] ;  /* 0x0000000e060f7981 */ /* 0x000ea8000c1e9900 */
[----:B------:R-:W4:Y:S04]  /*1250*/  LDG.E.CONSTANT R14, desc[UR14][R6.64+0x400] ;  /* 0x0004000e060e7981 */ /* 0x000f28000c1e9900 */
[----:B------:R-:W5:Y:S04]  /*1260*/  LDG.E.CONSTANT R13, desc[UR14][R6.64+0x800] ;  /* 0x0008000e060d7981 */ /* 0x000f68000c1e9900 */
[----:B------:R0:W5:Y:S01]  /*1270*/  LDG.E.CONSTANT R16, desc[UR14][R6.64+0xc00] ;  /* 0x000c000e06107981 */ /* 0x000162000c1e9900 */
[----:B------:R-:W-:Y:S01]  /*1280*/  SHF.R.S32.HI R8, RZ, 0x1f, R11 ;  /* 0x0000001fff087819 */ /* 0x000fe2000001140b */
[----:B------:R-:W-:Y:S01]  /*1290*/  VIADD R0, R0, 0x400 ;  /* 0x0000040000007836 */ /* 0x000fe20000000000 */
[----:B---3--:R-:W-:-:S02]  /*12a0*/  LOP3.LUT R20, R11, UR10, RZ, 0x3c, !PT ;  /* 0x0000000a0b147c12 */ /* 0x008fc4000f8e3cff */
[----:B------:R-:W-:Y:S02]  /*12b0*/  LOP3.LUT R9, R8, UR11, RZ, 0x3c, !PT ;  /* 0x0000000b08097c12 */ /* 0x000fe4000f8e3cff */
[----:B------:R-:W-:Y:S02]  /*12c0*/  IADD3 R20, P0, PT, R20, 0x7f4a7c15, RZ ;  /* 0x7f4a7c1514147810 */ /* 0x000fe40007f1e0ff */
[----:B------:R-:W-:Y:S02]  /*12d0*/  SHF.R.S32.HI R8, RZ, 0x1f, R4 ;  /* 0x0000001fff087819 */ /* 0x000fe40000011404 */
[----:B------:R-:W-:Y:S02]  /*12e0*/  IADD3.X R9, PT, PT, R9, -0x61c88647, RZ, P0, !PT ;  /* 0x9e3779b909097810 */ /* 0x000fe400007fe4ff */
[C---:B------:R-:W-:Y:S01]  /*12f0*/  LOP3.LUT R18, R4.reuse, UR10, RZ, 0x3c, !PT ;  /* 0x0000000a04127c12 */ /* 0x040fe2000f8e3cff */
[----:B------:R-:W-:Y:S01]  /*1300*/  VIADD R4, R4, 0x400 ;  /* 0x0000040004047836 */ /* 0x000fe20000000000 */
[----:B------:R-:W-:-:S02]  /*1310*/  SHF.R.U32.HI R19, RZ, 0x1e, R9 ;  /* 0x0000001eff137819 */ /* 0x000fc40000011609 */
[----:B------:R-:W-:Y:S02]  /*1320*/  LOP3.LUT R8, R8, UR11, RZ, 0x3c, !PT ;  /* 0x0000000b08087c12 */ /* 0x000fe4000f8e3cff */
[----:B------:R-:W-:Y:S02]  /*1330*/  IADD3 R18, P0, PT, R18, 0x7f4a7c15, RZ ;  /* 0x7f4a7c1512127810 */ /* 0x000fe40007f1e0ff */
[----:B------:R-:W-:Y:S02]  /*1340*/  LOP3.LUT R19, R19, R9, RZ, 0x3c, !PT ;  /* 0x0000000913137212 */ /* 0x000fe400078e3cff */
[----:B0-----:R-:W-:Y:S02]  /*1350*/  SHF.R.U64 R7, R20, 0x1e, R9 ;  /* 0x0000001e14077819 */ /* 0x001fe40000001209 */
[----:B------:R-:W-:Y:S01]  /*1360*/  SHF.R.S32.HI R6, RZ, 0x1f, R10 ;  /* 0x0000001fff067819 */ /* 0x000fe2000001140a */
[----:B------:R-:W-:Y:S01]  /*1370*/  IMAD R24, R19, 0x1ce4e5b9, RZ ;  /* 0x1ce4e5b913187824 */ /* 0x000fe200078e02ff */
[C---:B------:R-:W-:Y:S01]  /*1380*/  LOP3.LUT R9, R10.reuse, UR10, RZ, 0x3c, !PT ;  /* 0x0000000a0a097c12 */ /* 0x040fe2000f8e3cff */
[----:B------:R-:W-:Y:S01]  /*1390*/  VIADD R10, R10, 0x400 ;  /* 0x000004000a0a7836 */ /* 0x000fe20000000000 */
[----:B------:R-:W-:-:S02]  /*13a0*/  IADD3.X R17, PT, PT, R8, -0x61c88647, RZ, P0, !PT ;  /* 0x9e3779b908117810 */ /* 0x000fc400007fe4ff */
[----:B------:R-:W-:Y:S02]  /*13b0*/  LOP3.LUT R6, R6, UR11, RZ, 0x3c, !PT ;  /* 0x0000000b06067c12 */ /* 0x000fe4000f8e3cff */
[----:B------:R-:W-:Y:S02]  /*13c0*/  IADD3 R9, P0, PT, R9, 0x7f4a7c15, RZ ;  /* 0x7f4a7c1509097810 */ /* 0x000fe40007f1e0ff */
[----:B------:R-:W-:Y:S02]  /*13d0*/  LOP3.LUT R7, R7, R20, RZ, 0x3c, !PT ;  /* 0x0000001407077212 */ /* 0x000fe400078e3cff */
[--C-:B------:R-:W-:Y:S02]  /*13e0*/  SHF.R.U64 R8, R18, 0x1e, R17.reuse ;  /* 0x0000001e12087819 */ /* 0x100fe40000001211 */
[----:B------:R-:W-:Y:S01]  /*13f0*/  IADD3.X R20, PT, PT, R6, -0x61c88647, RZ, P0, !PT ;  /* 0x9e3779b906147810 */ /* 0x000fe200007fe4ff */
[C---:B------:R-:W-:Y:S01]  /*1400*/  IMAD R25, R7.reuse, -0x40a7b893, R24 ;  /* 0xbf58476d07197824 */ /* 0x040fe200078e0218 */
[----:B------:R-:W-:Y:S01]  /*1410*/  LOP3.LUT R8, R8, R18, RZ, 0x3c, !PT ;  /* 0x0000001208087212 */ /* 0x000fe200078e3cff */
[----:B------:R-:W-:Y:S01]  /*1420*/  IMAD.WIDE.U32 R6, R7, 0x1ce4e5b9, RZ ;  /* 0x1ce4e5b907067825 */ /* 0x000fe200078e00ff */
[----:B------:R-:W-:-:S02]  /*1430*/  SHF.R.U32.HI R22, RZ, 0x1e, R17 ;  /* 0x0000001eff167819 */ /* 0x000fc40000011611 */
[----:B------:R-:W-:Y:S02]  /*1440*/  SHF.R.S32.HI R18, RZ, 0x1f, R12 ;  /* 0x0000001fff127819 */ /* 0x000fe4000001140c */
[C---:B------:R-:W-:Y:S01]  /*1450*/  LOP3.LUT R21, R12.reuse, UR10, RZ, 0x3c, !PT ;  /* 0x0000000a0c157c12 */ /* 0x040fe2000f8e3cff */
[----:B------:R-:W-:Y:S01]  /*1460*/  VIADD R12, R12, 0x400 ;  /* 0x000004000c0c7836 */ /* 0x000fe20000000000 */
[--C-:B------:R-:W-:Y:S02]  /*1470*/  SHF.R.U32.HI R23, RZ, 0x1e, R20.reuse ;  /* 0x0000001eff177819 */ /* 0x100fe40000011614 */
[----:B------:R-:W-:Y:S01]  /*1480*/  LOP3.LUT R19, R22, R17, RZ, 0x3c, !PT ;  /* 0x0000001116137212 */ /* 0x000fe200078e3cff */
[----:B------:R-:W-:Y:S01]  /*1490*/  IMAD.IADD R17, R7, 0x1, R25 ;  /* 0x0000000107117824 */ /* 0x000fe200078e0219 */
[----:B------:R-:W-:Y:S02]  /*14a0*/  LOP3.LUT R22, R18, UR11, RZ, 0x3c, !PT ;  /* 0x0000000b12167c12 */ /* 0x000fe4000f8e3cff */
[----:B------:R-:W-:-:S02]  /*14b0*/  SHF.R.U64 R24, R9, 0x1e, R20 ;  /* 0x0000001e09187819 */ /* 0x000fc40000001214 */
[----:B------:R-:W-:Y:S02]  /*14c0*/  IADD3 R18, P0, PT, R21, 0x7f4a7c15, RZ ;  /* 0x7f4a7c1515127810 */ /* 0x000fe40007f1e0ff */
[----:B------:R-:W-:Y:S01]  /*14d0*/  LOP3.LUT R20, R23, R20, RZ, 0x3c, !PT ;  /* 0x0000001417147212 */ /* 0x000fe200078e3cff */
[----:B------:R-:W-:Y:S01]  /*14e0*/  IMAD R23, R19, 0x1ce4e5b9, RZ ;  /* 0x1ce4e5b913177824 */ /* 0x000fe200078e02ff */
[----:B------:R-:W-:Y:S02]  /*14f0*/  SHF.R.U64 R7, R6, 0x1b, R17 ;  /* 0x0000001b06077819 */ /* 0x000fe40000001211 */
[----:B------:R-:W-:Y:S01]  /*1500*/  LOP3.LUT R9, R24, R9, RZ, 0x3c, !PT ;  /* 0x0000000918097212 */ /* 0x000fe200078e3cff */
[----:B------:R-:W-:Y:S01]  /*1510*/  IMAD R23, R8, -0x40a7b893, R23 ;  /* 0xbf58476d08177824 */ /* 0x000fe200078e0217 */
[----:B------:R-:W-:Y:S01]  /*1520*/  IADD3.X R21, PT, PT, R22, -0x61c88647, RZ, P0, !PT ;  /* 0x9e3779b916157810 */ /* 0x000fe200007fe4ff */
[----:B------:R-:W-:Y:S01]  /*1530*/  IMAD R22, R20, 0x1ce4e5b9, RZ ;  /* 0x1ce4e5b914167824 */ /* 0x000fe200078e02ff */
[----:B------:R-:W-:Y:S01]  /*1540*/  LOP3.LUT R19, R7, R6, RZ, 0x3c, !PT ;  /* 0x0000000607137212 */ /* 0x000fe200078e3cff */
[----:B------:R-:W-:Y:S01]  /*1550*/  IMAD.WIDE.U32 R6, R8, 0x1ce4e5b9, RZ ;  /* 0x1ce4e5b908067825 */ /* 0x000fe200078e00ff */
[----:B------:R-:W-:-:S02]  /*1560*/  SHF.R.U32.HI R20, RZ, 0x1e, R21 ;  /* 0x0000001eff147819 */ /* 0x000fc40000011615 */
[----:B------:R-:W-:Y:S01]  /*1570*/  SHF.R.U64 R25, R18, 0x1e, R21 ;  /* 0x0000001e12197819 */ /* 0x000fe20000001215 */
[C---:B------:R-:W-:Y:S01]  /*1580*/  IMAD R27, R9.reuse, -0x40a7b893, R22 ;  /* 0xbf58476d091b7824 */ /* 0x040fe200078e0216 */
[----:B------:R-:W-:Y:S01]  /*1590*/  LOP3.LUT R20, R20, R21, RZ, 0x3c, !PT ;  /* 0x0000001514147212 */ /* 0x000fe200078e3cff */
[----:B------:R-:W-:Y:S01]  /*15a0*/  IMAD.WIDE.U32 R8, R9, 0x1ce4e5b9, RZ ;  /* 0x1ce4e5b909087825 */ /* 0x000fe200078e00ff */
[----:B------:R-:W-:Y:S02]  /*15b0*/  SHF.R.U32.HI R22, RZ, 0x1b, R17 ;  /* 0x0000001bff167819 */ /* 0x000fe40000011611 */
[----:B------:R-:W-:Y:S01]  /*15c0*/  FSETP.NEU.AND P0, PT, RZ, UR9, PT ;  /* 0x00000009ff007c0b */ /* 0x000fe2000bf0d000 */
[----:B------:R-:W-:Y:S01]  /*15d0*/  IMAD.IADD R21, R9, 0x1, R27 ;  /* 0x0000000109157824 */ /* 0x000fe200078e021b */
[----:B------:R-:W-:Y:S01]  /*15e0*/  LOP3.LUT R22, R22, R17, RZ, 0x3c, !PT ;  /* 0x0000001116167212 */ /* 0x000fe200078e3cff */
[----:B------:R-:W-:Y:S01]  /*15f0*/  IMAD.IADD R23, R7, 0x1, R23 ;  /* 0x0000000107177824 */ /* 0x000fe200078e0217 */
[----:B------:R-:W-:Y:S01]  /*1600*/  LOP3.LUT R7, R25, R18, RZ, 0x3c, !PT ;  /* 0x0000001219077212 */ /* 0x000fe200078e3cff */
[----:B------:R-:W-:Y:S01]  /*1610*/  IMAD R20, R20, 0x1ce4e5b9, RZ ;  /* 0x1ce4e5b914147824 */ /* 0x000fe200078e02ff */
[----:B------:R-:W-:-:S02]  /*1620*/  SHF.R.U64 R17, R8, 0x1b, R21 ;  /* 0x0000001b08117819 */ /* 0x000fc40000001215 */
[--C-:B------:R-:W-:Y:S01]  /*1630*/  SHF.R.U64 R9, R6, 0x1b, R23.reuse ;  /* 0x0000001b06097819 */ /* 0x100fe20000001217 */
[----:B------:R-:W-:Y:S01]  /*1640*/  IMAD R27, R7, -0x40a7b893, R20 ;  /* 0xbf58476d071b7824 */ /* 0x000fe200078e0214 */
[----:B------:R-:W-:Y:S01]  /*1650*/  LOP3.LUT R17, R17, R8, RZ, 0x3c, !PT ;  /* 0x0000000811117212 */ /* 0x000fe200078e3cff */
[----:B------:R-:W-:Y:S01]  /*1660*/  IMAD R8, R22, 0x133111eb, RZ ;  /* 0x133111eb16087824 */ /* 0x000fe200078e02ff */
[----:B------:R-:W-:Y:S01]  /*1670*/  LOP3.LUT R18, R9, R6, RZ, 0x3c, !PT ;  /* 0x0000000609127212 */ /* 0x000fe200078e3cff */
[----:B------:R-:W-:Y:S01]  /*1680*/  IMAD.WIDE.U32 R6, R7, 0x1ce4e5b9, RZ ;  /* 0x1ce4e5b907067825 */ /* 0x000fe200078e00ff */
[----:B------:R-:W-:Y:S02]  /*1690*/  SHF.R.U32.HI R22, RZ, 0x1b, R23 ;  /* 0x0000001bff167819 */ /* 0x000fe40000011617 */
[----:B------:R-:W-:Y:S01]  /*16a0*/  SHF.R.U32.HI R20, RZ, 0x1b, R21 ;  /* 0x0000001bff147819 */ /* 0x000fe20000011615 */
[C---:B------:R-:W-:Y:S01]  /*16b0*/  IMAD R25, R19.reuse, -0x6b2fb645, R8 ;  /* 0x94d049bb13197824 */ /* 0x040fe200078e0208 */
[----:B------:R-:W-:Y:S01]  /*16c0*/  LOP3.LUT R23, R22, R23, RZ, 0x3c, !PT ;  /* 0x0000001716177212 */ /* 0x000fe200078e3cff */
[----:B------:R-:W-:Y:S01]  /*16d0*/  IMAD.WIDE.U32 R8, R19, 0x133111eb, RZ ;  /* 0x133111eb13087825 */ /* 0x000fe200078e00ff */
[----:B------:R-:W-:-:S03]  /*16e0*/  LOP3.LUT R21, R20, R21, RZ, 0x3c, !PT ;  /* 0x0000001514157212 */ /* 0x000fc600078e3cff */
[----:B------:R-:W-:Y:S02]  /*16f0*/  IMAD.IADD R7, R7, 0x1, R27 ;  /* 0x0000000107077824 */ /* 0x000fe400078e021b */
[----:B------:R-:W-:Y:S02]  /*1700*/  IMAD.IADD R8, R9, 0x1, R25 ;  /* 0x0000000109087824 */ /* 0x000fe400078e0219 */
[----:B------:R-:W-:Y:S01]  /*1710*/  IMAD R23, R23, 0x133111eb, RZ ;  /* 0x133111eb17177824 */ /* 0x000fe200078e02ff */
[----:B------:R-:W-:Y:S02]  /*1720*/  SHF.R.U32.HI R20, RZ, 0x1b, R7 ;  /* 0x0000001bff147819 */ /* 0x000fe40000011607 */
[----:B------:R-:W-:Y:S01]  /*1730*/  SHF.R.U32.HI R22, RZ, 0x8, R8 ;  /* 0x00000008ff167819 */ /* 0x000fe20000011608 */
[----:B------:R-:W-:Y:S01]  /*1740*/  IMAD R23, R18, -0x6b2fb645, R23 ;  /* 0x94d049bb12177824 */ /* 0x000fe200078e0217 */
[----:B------:R-:W-:Y:S01]  /*1750*/  SHF.R.U64 R19, R6, 0x1b, R7 ;  /* 0x0000001b06137819 */ /* 0x000fe20000001207 */
[----:B------:R-:W-:Y:S01]  /*1760*/  IMAD.WIDE.U32 R8, R18, 0x133111eb, RZ ;  /* 0x133111eb12087825 */ /* 0x000fe200078e00ff */
[----:B------:R-:W-:-:S02]  /*1770*/  LOP3.LUT R18, R20, R7, RZ, 0x3c, !PT ;  /* 0x0000000714127212 */ /* 0x000fc400078e3cff */
[----:B------:R-:W-:Y:S02]  /*1780*/  I2FP.F32.U32 R7, R22 ;  /* 0x0000001600077245 */ /* 0x000fe40000201000 */
[----:B------:R-:W-:Y:S01]  /*1790*/  LOP3.LUT R8, R19, R6, RZ, 0x3c, !PT ;  /* 0x0000000613087212 */ /* 0x000fe200078e3cff */
[----:B------:R-:W-:Y:S02]  /*17a0*/  IMAD R6, R21, 0x133111eb, RZ ;  /* 0x133111eb15067824 */ /* 0x000fe400078e02ff */
[----:B------:R-:W-:Y:S02]  /*17b0*/  IMAD.IADD R19, R9, 0x1, R23 ;  /* 0x0000000109137824 */ /* 0x000fe400078e0217 */
[----:B------:R-:W-:Y:S01]  /*17c0*/  FADD R9, R7, 0.5 ;  /* 0x3f00000007097421 */ /* 0x000fe20000000000 */
[----:B------:R-:W-:Y:S02]  /*17d0*/  IMAD R23, R18, 0x133111eb, RZ ;  /* 0x133111eb12177824 */ /* 0x000fe400078e02ff */
[----:B------:R-:W-:-:S02]  /*17e0*/  IMAD R21, R17, -0x6b2fb645, R6 ;  /* 0x94d049bb11157824 */ /* 0x000fc400078e0206 */
[----:B------:R-:W-:Y:S01]  /*17f0*/  IMAD.WIDE.U32 R6, R17, 0x133111eb, RZ ;  /* 0x133111eb11067825 */ /* 0x000fe200078e00ff */
[----:B------:R-:W-:-:S03]  /*1800*/  SHF.R.U32.HI R17, RZ, 0x8, R19 ;  /* 0x00000008ff117819 */ /* 0x000fc60000011613 */
[----:B------:R-:W-:Y:S01]  /*1810*/  FMUL R6, R9, 5.9604644775390625e-08 ;  /* 0x3380000009067820 */ /* 0x000fe20000400000 */
[C---:B------:R-:W-:Y:S01]  /*1820*/  IMAD R23, R8.reuse, -0x6b2fb645, R23 ;  /* 0x94d049bb08177824 */ /* 0x040fe200078e0217 */
[----:B------:R-:W-:Y:S01]  /*1830*/  I2FP.F32.U32 R17, R17 ;  /* 0x0000001100117245 */ /* 0x000fe20000201000 */
[----:B------:R-:W-:Y:S02]  /*1840*/  IMAD.WIDE.U32 R8, R8, 0x133111eb, RZ ;  /* 0x133111eb08087825 */ /* 0x000fe400078e00ff */
[C---:B------:R-:W-:Y:S02]  /*1850*/  FSET.BF.GE.AND R8, R6.reuse, UR8, PT ;  /* 0x0000000806087c0a */ /* 0x040fe4000b806000 */
[----:B------:R-:W-:Y:S01]  /*1860*/  FSETP.GE.AND P3, PT, R6, UR8, PT ;  /* 0x0000000806007c0b */ /* 0x000fe2000bf66000 */
[----:B------:R-:W-:Y:S02]  /*1870*/  IMAD.IADD R7, R7, 0x1, R21 ;  /* 0x0000000107077824 */ /* 0x000fe400078e0215 */
[----:B------:R-:W-:Y:S01]  /*1880*/  FADD R17, R17, 0.5 ;  /* 0x3f00000011117421 */ /* 0x000fe20000000000 */
[----:B------:R-:W-:-:S02]  /*1890*/  IMAD.IADD R9, R9, 0x1, R23 ;  /* 0x0000000109097824 */ /* 0x000fc400078e0217 */
[----:B------:R-:W-:Y:S01]  /*18a0*/  IMAD.U32 R6, RZ, RZ, UR6 ;  /* 0x00000006ff067e24 */ /* 0x000fe2000f8e00ff */
[----:B------:R-:W-:Y:S01]  /*18b0*/  SHF.R.U32.HI R18, RZ, 0x8, R7 ;  /* 0x00000008ff127819 */ /* 0x000fe20000011607 */
[----:B------:R-:W-:Y:S01]  /*18c0*/  FMUL R17, R17, 5.9604644775390625e-08 ;  /* 0x3380000011117820 */ /* 0x000fe20000400000 */
[----:B------:R-:W-:Y:S01]  /*18d0*/  SHF.R.U32.HI R20, RZ, 0x8, R9 ;  /* 0x00000008ff147819 */ /* 0x000fe20000011609 */
[----:B------:R-:W-:Y:S01]  /*18e0*/  IMAD.U32 R7, RZ, RZ, UR7 ;  /* 0x00000007ff077e24 */ /* 0x000fe2000f8e00ff */
[----:B------:R-:W-:Y:S01]  /*18f0*/  I2FP.F32.U32 R18, R18 ;  /* 0x0000001200127245 */ /* 0x000fe20000201000 */
[----:B------:R-:W-:Y:S01]  /*1900*/  IMAD.U32 R9, RZ, RZ, UR5 ;  /* 0x00000005ff097e24 */ /* 0x000fe2000f8e00ff */
[----:B------:R-:W-:Y:S01]  /*1910*/  I2FP.F32.U32 R20, R20 ;  /* 0x0000001400147245 */ /* 0x000fe20000201000 */
[----:B------:R-:W-:Y:S01]  /*1920*/  IMAD.WIDE R6, R11, 0x4, R6 ;  /* 0x000000040b067825 */ /* 0x000fe200078e0206 */
[----:B------:R-:W-:-:S03]  /*1930*/  FSETP.GE.AND P2, PT, R17, UR8, PT ;  /* 0x0000000811007c0b */ /* 0x000fc6000bf46000 */
[----:B------:R-:W-:Y:S01]  /*1940*/  FADD R18, R18, 0.5 ;  /* 0x3f00000012127421 */ /* 0x000fe20000000000 */
[----:B------:R-:W-:Y:S01]  /*1950*/  FSET.BF.GE.AND R17, R17, UR8, PT ;  /* 0x0000000811117c0a */ /* 0x000fe2000b806000 */
[----:B------:R-:W-:Y:S02]  /*1960*/  FADD R20, R20, 0.5 ;  /* 0x3f00000014147421 */ /* 0x000fe40000000000 */
[----:B------:R-:W-:Y:S02]  /*1970*/  FMUL R18, R18, 5.9604644775390625e-08 ;  /* 0x3380000012127820 */ /* 0x000fe40000400000 */
[----:B------:R-:W-:-:S03]  /*1980*/  FMUL R20, R20, 5.9604644775390625e-08 ;  /* 0x3380000014147820 */ /* 0x000fc60000400000 */
[C---:B------:R-:W-:Y:S02]  /*1990*/  FSETP.GE.AND P1, PT, R18.reuse, UR8, PT ;  /* 0x0000000812007c0b */ /* 0x040fe4000bf26000 */
[----:B------:R-:W-:Y:S02]  /*19a0*/  FSET.BF.GE.AND R18, R18, UR8, PT ;  /* 0x0000000812127c0a */ /* 0x000fe4000b806000 */
[----:B------:R-:W-:Y:S01]  /*19b0*/  FSET.BF.GE.AND R23, R20, UR8, PT ;  /* 0x0000000814177c0a */ /* 0x000fe2000b806000 */
[----:B--2---:R-:W-:Y:S01]  /*19c0*/  FMUL R15, R8, R15 ;  /* 0x0000000f080f7220 */ /* 0x004fe20000400000 */
[----:B------:R-:W-:Y:S02]  /*19d0*/  IMAD.U32 R8, RZ, RZ, UR4 ;  /* 0x00000004ff087e24 */ /* 0x000fe4000f8e00ff */
[----:B----4-:R-:W-:Y:S01]  /*19e0*/  FMUL R19, R17, R14 ;  /* 0x0000000e11137220 */ /* 0x010fe20000400000 */
[----:B------:R-:W-:Y:S01]  /*19f0*/  @P0 FMUL R15, R15, UR9 ;  /* 0x000000090f0f0c20 */ /* 0x000fe20008400000 */
[----:B------:R-:W-:Y:S01]  /*1a00*/  IMAD.WIDE R8, R11, 0x4, R8 ;  /* 0x000000040b087825 */ /* 0x000fe200078e0208 */
[----:B------:R-:W-:-:S03]  /*1a10*/  SEL R17, RZ, 0x1, !P3 ;  /* 0x00000001ff117807 */ /* 0x000fc60005800000 */
[----:B-----5:R-:W-:Y:S01]  /*1a20*/  FMUL R21, R18, R13 ;  /* 0x0000000d12157220 */ /* 0x020fe20000400000 */
[----:B------:R-:W-:Y:S01]  /*1a30*/  @P0 FMUL R19, R19, UR9 ;  /* 0x0000000913130c20 */ /* 0x000fe20008400000 */
[----:B------:R-:W-:Y:S01]  /*1a40*/  FSETP.GE.AND P3, PT, R20, UR8, PT ;  /* 0x0000000814007c0b */ /* 0x000fe2000bf66000 */
[----:B------:R0:W-:Y:S01]  /*1a50*/  STG.E desc[UR14][R6.64+-0x800], R15 ;  /* 0xfff8000f06007986 */ /* 0x0001e2000c10190e */
[----:B------:R-:W-:Y:S01]  /*1a60*/  FMUL R25, R23, R16 ;  /* 0x0000001017197220 */ /* 0x000fe20000400000 */
[----:B------:R-:W-:Y:S01]  /*1a70*/  SEL R13, RZ, 0x1, !P2 ;  /* 0x00000001ff0d7807 */ /* 0x000fe20005000000 */
[----:B------:R-:W-:Y:S01]  /*1a80*/  @P0 FMUL R21, R21, UR9 ;  /* 0x0000000915150c20 */ /* 0x000fe20008400000 */
[----:B------:R-:W-:Y:S01]  /*1a90*/  SEL R23, RZ, 0x1, !P1 ;  /* 0x00000001ff177807 */ /* 0x000fe20004800000 */
[----:B------:R0:W-:Y:S01]  /*1aa0*/  STG.E desc[UR14][R8.64+-0x800], R17 ;  /* 0xfff8001108007986 */ /* 0x0001e2000c10190e */
[----:B------:R-:W-:Y:S01]  /*1ab0*/  @P0 FMUL R25, R25, UR9 ;  /* 0x0000000919190c20 */ /* 0x000fe20008400000 */
[----:B------:R-:W-:Y:S01]  /*1ac0*/  SEL R27, RZ, 0x1, !P3 ;  /* 0x00000001ff1b7807 */ /* 0x000fe20005800000 */
[----:B------:R-:W-:Y:S01]  /*1ad0*/  VIADD R11, R11, 0x400 ;  /* 0x000004000b0b7836 */ /* 0x000fe20000000000 */
[----:B------:R0:W-:Y:S01]  /*1ae0*/  STG.E desc[UR14][R6.64+-0x400], R19 ;  /* 0xfffc001306007986 */ /* 0x0001e2000c10190e */
[----:B------:R-:W-:-:S03]  /*1af0*/  ISETP.GE.AND P0, PT, R0, R5, PT ;  /* 0x000000050000720c */ /* 0x000fc60003f06270 */
[----:B------:R0:W-:Y:S04]  /*1b00*/  STG.E desc[UR14][R8.64+-0x400], R13 ;  /* 0xfffc000d08007986 */ /* 0x0001e8000c10190e */
[----:B------:R0:W-:Y:S04]  /*1b10*/  STG.E desc[UR14][R6.64], R21 ;  /* 0x0000001506007986 */ /* 0x0001e8000c10190e */
[----:B------:R0:W-:Y:S04]  /*1b20*/  STG.E desc[UR14][R8.64], R23 ;  /* 0x0000001708007986 */ /* 0x0001e8000c10190e */
[----:B------:R0:W-:Y:S04]  /*1b30*/  STG.E desc[UR14][R6.64+0x400], R25 ;  /* 0x0004001906007986 */ /* 0x0001e8000c10190e */
[----:B------:R0:W-:Y:S01]  /*1b40*/  STG.E desc[UR14][R8.64+0x400], R27 ;  /* 0x0004001b08007986 */ /* 0x0001e2000c10190e */
[----:B------:R-:W-:Y:S05]  /*1b50*/  @!P0 BRA `(.L_x_13) ;  /* 0xfffffff400b48947 */ /* 0x000fea000383ffff */
[----:B------:R-:W-:Y:S05]  /*1b60*/  EXIT ;  /* 0x000000000000794d */ /* 0x000fea0003800000 */
.L_x_14:
        /* <DEDUP_REMOVED lines=9> */
.L_x_16:


//--------------------- .nv.shared.reserved.0     --------------------------
	.section	.nv.shared.reserved.0,"aw",@nobits
	.weak		__nv_reservedSMEM_offset_0_alias
	.size		__nv_reservedSMEM_offset_0_alias, 0, 64
	.other		__nv_reservedSMEM_offset_0_alias,@"STO_CUDA_RESERVED_SHARED STV_DEFAULT"
__nv_reservedSMEM_offset_0_alias:
	.zero		0
	.zero		64


//--------------------- .nv.constant0._ZN36_GLOBAL__N__ef5d31f1_4_k_cu_b40c0d9318dropout_bwd_kernelILi256EEEvPKfPKiPfiif --------------------------
	.section	.nv.constant0._ZN36_GLOBAL__N__ef5d31f1_4_k_cu_b40c0d9318dropout_bwd_kernelILi256EEEvPKfPKiPfiif,"a",@progbits
	.sectionflags	@""
	.align	4
.nv.constant0._ZN36_GLOBAL__N__ef5d31f1_4_k_cu_b40c0d9318dropout_bwd_kernelILi256EEEvPKfPKiPfiif:
	.zero		932


//--------------------- .nv.constant0._ZN36_GLOBAL__N__ef5d31f1_4_k_cu_b40c0d9318dropout_fwd_kernelILi256EEEvPKfPfPiiiffm --------------------------
	.section	.nv.constant0._ZN36_GLOBAL__N__ef5d31f1_4_k_cu_b40c0d9318dropout_fwd_kernelILi256EEEvPKfPfPiiiffm,"a",@progbits
	.sectionflags	@""
	.align	4
.nv.constant0._ZN36_GLOBAL__N__ef5d31f1_4_k_cu_b40c0d9318dropout_fwd_kernelILi256EEEvPKfPfPiiiffm:
	.zero		944


//--------------------- SYMBOLS --------------------------

	.type		.nv.reservedSmem.offset0,@object
	.size		.nv.reservedSmem.offset0,0x4
